	.target	sm_90a

	.elftype	@"ET_EXEC"


//--------------------- .note.nv.tkinfo           --------------------------
	.section	.note.nv.tkinfo,"",@"SHT_NOTE"
	.sectionflags	@"SHF_NOTE_NV_TKINFO"
	.tkinfo
        /*0018*/ 	.word	0x00000002
        /*0030*/ 	.string	""
        /*0030*/ 	.string	"ptxas"
        /*0030*/ 	.string	"Cuda compilation tools, release 13.0, V13.0.88"
        /*0030*/ 	.string	"Build cuda_13.0.r13.0/compiler.36424714_0"
        /*0030*/ 	.string	"-arch sm_90a -m 64 "



//--------------------- .note.nv.cuinfo           --------------------------
	.section	.note.nv.cuinfo,"",@"SHT_NOTE"
	.sectionflags	@"SHF_NOTE_NV_CUINFO"
        /*0018*/ 	.short	0x0002
        /*001a*/ 	.short	0x005a
        /*001c*/ 	.short	0x0082
	.zero		2


//--------------------- .nv.info                  --------------------------
	.section	.nv.info,"",@"SHT_CUDA_INFO"
	.align	4


	//----- nvinfo : EIATTR_REGCOUNT
	.align		4
        /*0000*/ 	.byte	0x04, 0x2f
        /*0002*/ 	.short	(.L_15 - .L_14)
	.align		4
.L_14:
        /*0004*/ 	.word	index@(_ZN7cutlass13device_kernelINS_4gemm6kernel13GemmUniversalIN4cute5tupleIJiiiiEEENS1_10collective13CollectiveMmaINS1_34MainloopSm90TmaGmmaWarpSpecializedILi5ENS5_IJNS4_1CILi1EEENSA_ILi2EEESB_EEENS1_32KernelTmaWarpSpecializedPingpongEEENS5_IJNSA_ILi64EEESG_NSA_ILi32EEEEEENS_6half_tENS5_IJlSB_lEEESJ_SK_NS4_8TiledMMAINS4_8MMA_AtomIJNS4_4SM904GMMA25MMA_64x64x16_F32F16F16_SSILNSO_5MajorE0ELSQ_0ELNSO_7ScaleInE1ELSR_1EEEEEENS4_6LayoutINS5_IJSB_SB_SB_EEENS5_IJNSA_ILi0EEESW_SW_EEEEENS5_IJNS4_10UnderscoreESZ_SZ_EEEEENS4_23SM90_TMA_LOAD_MULTICASTENS4_14ComposedLayoutINS4_7SwizzleILi2ELi4ELi3EEENS4_18smem_ptr_flag_bitsILi16EEENSU_INS5_IJNSA_ILi8EEESH_EEENS5_IJSH_SB_EEEEEEEvNS4_8identityENS4_13SM90_TMA_LOADES1C_vS1D_EENS_8epilogue10collective6detail29Sm90TmaWarpSpecializedAdapterINS1H_15DefaultEpilogueISJ_SK_SK_NS1G_6thread17LinearCombinationISJ_Li1EffLNS1L_9ScaleType4KindE0ELNS_15FloatRoundStyleE2ESJ_EENS1_15EpilogueDefaultEEEEEvvEEEEvNT_6ParamsE)
        /*0008*/ 	.word	0x000000a8


	//----- nvinfo : EIATTR_FRAME_SIZE
	.align		4
.L_15:
        /*000c*/ 	.byte	0x04, 0x11
        /*000e*/ 	.short	(.L_17 - .L_16)
	.align		4
.L_16:
        /*0010*/ 	.word	index@(_ZN7cutlass13device_kernelINS_4gemm6kernel13GemmUniversalIN4cute5tupleIJiiiiEEENS1_10collective13CollectiveMmaINS1_34MainloopSm90TmaGmmaWarpSpecializedILi5ENS5_IJNS4_1CILi1EEENSA_ILi2EEESB_EEENS1_32KernelTmaWarpSpecializedPingpongEEENS5_IJNSA_ILi64EEESG_NSA_ILi32EEEEEENS_6half_tENS5_IJlSB_lEEESJ_SK_NS4_8TiledMMAINS4_8MMA_AtomIJNS4_4SM904GMMA25MMA_64x64x16_F32F16F16_SSILNSO_5MajorE0ELSQ_0ELNSO_7ScaleInE1ELSR_1EEEEEENS4_6LayoutINS5_IJSB_SB_SB_EEENS5_IJNSA_ILi0EEESW_SW_EEEEENS5_IJNS4_10UnderscoreESZ_SZ_EEEEENS4_23SM90_TMA_LOAD_MULTICASTENS4_14ComposedLayoutINS4_7SwizzleILi2ELi4ELi3EEENS4_18smem_ptr_flag_bitsILi16EEENSU_INS5_IJNSA_ILi8EEESH_EEENS5_IJSH_SB_EEEEEEEvNS4_8identityENS4_13SM90_TMA_LOADES1C_vS1D_EENS_8epilogue10collective6detail29Sm90TmaWarpSpecializedAdapterINS1H_15DefaultEpilogueISJ_SK_SK_NS1G_6thread17LinearCombinationISJ_Li1EffLNS1L_9ScaleType4KindE0ELNS_15FloatRoundStyleE2ESJ_EENS1_15EpilogueDefaultEEEEEvvEEEEvNT_6ParamsE)
        /*0014*/ 	.word	0x00000008


	//----- nvinfo : EIATTR_MIN_STACK_SIZE
	.align		4
.L_17:
        /*0018*/ 	.byte	0x04, 0x12
        /*001a*/ 	.short	(.L_19 - .L_18)
	.align		4
.L_18:
        /*001c*/ 	.word	index@(_ZN7cutlass13device_kernelINS_4gemm6kernel13GemmUniversalIN4cute5tupleIJiiiiEEENS1_10collective13CollectiveMmaINS1_34MainloopSm90TmaGmmaWarpSpecializedILi5ENS5_IJNS4_1CILi1EEENSA_ILi2EEESB_EEENS1_32KernelTmaWarpSpecializedPingpongEEENS5_IJNSA_ILi64EEESG_NSA_ILi32EEEEEENS_6half_tENS5_IJlSB_lEEESJ_SK_NS4_8TiledMMAINS4_8MMA_AtomIJNS4_4SM904GMMA25MMA_64x64x16_F32F16F16_SSILNSO_5MajorE0ELSQ_0ELNSO_7ScaleInE1ELSR_1EEEEEENS4_6LayoutINS5_IJSB_SB_SB_EEENS5_IJNSA_ILi0EEESW_SW_EEEEENS5_IJNS4_10UnderscoreESZ_SZ_EEEEENS4_23SM90_TMA_LOAD_MULTICASTENS4_14ComposedLayoutINS4_7SwizzleILi2ELi4ELi3EEENS4_18smem_ptr_flag_bitsILi16EEENSU_INS5_IJNSA_ILi8EEESH_EEENS5_IJSH_SB_EEEEEEEvNS4_8identityENS4_13SM90_TMA_LOADES1C_vS1D_EENS_8epilogue10collective6detail29Sm90TmaWarpSpecializedAdapterINS1H_15DefaultEpilogueISJ_SK_SK_NS1G_6thread17LinearCombinationISJ_Li1EffLNS1L_9ScaleType4KindE0ELNS_15FloatRoundStyleE2ESJ_EENS1_15EpilogueDefaultEEEEEvvEEEEvNT_6ParamsE)
        /*0020*/ 	.word	0x00000008
.L_19:


//--------------------- .nv.compat                --------------------------
	.section	.nv.compat,"",@"SHT_CUDA_COMPAT_INFO"
	.align	4
        /*0000*/ 	.byte	0x02, 0x09, 0x01, 0x00, 0x02, 0x02, 0x04, 0x00, 0x02, 0x05, 0x05, 0x00, 0x03, 0x07, 0x01, 0x01
        /*0010*/ 	.byte	0x02, 0x03, 0x01, 0x00, 0x02, 0x06, 0x01, 0x00, 0x04, 0x0b, 0x08, 0x00, 0x00, 0x00, 0x00, 0x00
        /*0020*/ 	.byte	0x00, 0x00, 0x00, 0x00


//--------------------- .nv.info._ZN7cutlass13device_kernelINS_4gemm6kernel13GemmUniversalIN4cute5tupleIJiiiiEEENS1_10collective13CollectiveMmaINS1_34MainloopSm90TmaGmmaWarpSpecializedILi5ENS5_IJNS4_1CILi1EEENSA_ILi2EEESB_EEENS1_32KernelTmaWarpSpecializedPingpongEEENS5_IJNSA_ILi64EEESG_NSA_ILi32EEEEEENS_6half_tENS5_IJlSB_lEEESJ_SK_NS4_8TiledMMAINS4_8MMA_AtomIJNS4_4SM904GMMA25MMA_64x64x16_F32F16F16_SSILNSO_5MajorE0ELSQ_0ELNSO_7ScaleInE1ELSR_1EEEEEENS4_6LayoutINS5_IJSB_SB_SB_EEENS5_IJNSA_ILi0EEESW_SW_EEEEENS5_IJNS4_10UnderscoreESZ_SZ_EEEEENS4_23SM90_TMA_LOAD_MULTICASTENS4_14ComposedLayoutINS4_7SwizzleILi2ELi4ELi3EEENS4_18smem_ptr_flag_bitsILi16EEENSU_INS5_IJNSA_ILi8EEESH_EEENS5_IJSH_SB_EEEEEEEvNS4_8identityENS4_13SM90_TMA_LOADES1C_vS1D_EENS_8epilogue10collective6detail29Sm90TmaWarpSpecializedAdapterINS1H_15DefaultEpilogueISJ_SK_SK_NS1G_6thread17LinearCombinationISJ_Li1EffLNS1L_9ScaleType4KindE0ELNS_15FloatRoundStyleE2ESJ_EENS1_15EpilogueDefaultEEEEEvvEEEEvNT_6ParamsE --------------------------
	.section	.nv.info._ZN7cutlass13device_kernelINS_4gemm6kernel13GemmUniversalIN4cute5tupleIJiiiiEEENS1_10collective13CollectiveMmaINS1_34MainloopSm90TmaGmmaWarpSpecializedILi5ENS5_IJNS4_1CILi1EEENSA_ILi2EEESB_EEENS1_32KernelTmaWarpSpecializedPingpongEEENS5_IJNSA_ILi64EEESG_NSA_ILi32EEEEEENS_6half_tENS5_IJlSB_lEEESJ_SK_NS4_8TiledMMAINS4_8MMA_AtomIJNS4_4SM904GMMA25MMA_64x64x16_F32F16F16_SSILNSO_5MajorE0ELSQ_0ELNSO_7ScaleInE1ELSR_1EEEEEENS4_6LayoutINS5_IJSB_SB_SB_EEENS5_IJNSA_ILi0EEESW_SW_EEEEENS5_IJNS4_10UnderscoreESZ_SZ_EEEEENS4_23SM90_TMA_LOAD_MULTICASTENS4_14ComposedLayoutINS4_7SwizzleILi2ELi4ELi3EEENS4_18smem_ptr_flag_bitsILi16EEENSU_INS5_IJNSA_ILi8EEESH_EEENS5_IJSH_SB_EEEEEEEvNS4_8identityENS4_13SM90_TMA_LOADES1C_vS1D_EENS_8epilogue10collective6detail29Sm90TmaWarpSpecializedAdapterINS1H_15DefaultEpilogueISJ_SK_SK_NS1G_6thread17LinearCombinationISJ_Li1EffLNS1L_9ScaleType4KindE0ELNS_15FloatRoundStyleE2ESJ_EENS1_15EpilogueDefaultEEEEEvvEEEEvNT_6ParamsE,"",@"SHT_CUDA_INFO"
	.sectionflags	@""
	.align	4


	//----- nvinfo : EIATTR_CUDA_API_VERSION
	.align		4
        /*0000*/ 	.byte	0x04, 0x37
        /*0002*/ 	.short	(.L_21 - .L_20)
.L_20:
        /*0004*/ 	.word	0x00000082


	//----- nvinfo : EIATTR_KPARAM_INFO
	.align		4
.L_21:
        /*0008*/ 	.byte	0x04, 0x17
        /*000a*/ 	.short	(.L_23 - .L_22)
.L_22:
        /*000c*/ 	.word	0x00000000
        /*0010*/ 	.short	0x0000
        /*0012*/ 	.short	0x0070
        /*0014*/ 	.byte	0x00, 0xf0, 0x01, 0x10


	//----- nvinfo : EIATTR_SPARSE_MMA_MASK
	.align		4
.L_23:
        /*0018*/ 	.byte	0x03, 0x50
        /*001a*/ 	.short	0x0000


	//----- nvinfo : EIATTR_MAXREG_COUNT
	.align		4
        /*001c*/ 	.byte	0x03, 0x1b
        /*001e*/ 	.short	0x00a8


	//----- nvinfo : EIATTR_NUM_BARRIERS
	.align		4
        /*0020*/ 	.byte	0x02, 0x4c
        /*0022*/ 	.byte	0x01
	.zero		1


	//----- nvinfo : EIATTR_EXTERNS
	.align		4
        /*0024*/ 	.byte	0x04, 0x0f
        /*0026*/ 	.short	(.L_25 - .L_24)


	//   ....[0]....
	.align		4
.L_24:
        /*0028*/ 	.word	index@(__assertfail)


	//----- nvinfo : EIATTR_ANNOTATIONS
	.align		4
.L_25:
        /*002c*/ 	.byte	0x04, 0x55
        /*002e*/ 	.short	(.L_27 - .L_26)


	//   ....[0]....
.L_26:
        /*0030*/ 	.word	0x00000001
        /*0034*/ 	.byte	0x60, 0x0d, 0x00, 0x00, 0x01, 0x00, 0x00, 0x00, 0xe0, 0x42, 0x00, 0x00, 0x01, 0x00, 0x00, 0x00
        /*0044*/ 	.byte	0x60, 0x4f, 0x00, 0x00


	//----- nvinfo : EIATTR_MERCURY_ISA_VERSION
	.align		4
.L_27:
        /*0048*/ 	.byte	0x03, 0x5f
        /*004a*/ 	.short	0x0101


	//----- nvinfo : EIATTR_INT_WARP_WIDE_INSTR_OFFSETS
	.align		4
        /*004c*/ 	.byte	0x04, 0x31
        /*004e*/ 	.short	(.L_29 - .L_28)


	//   ....[0]....
.L_28:
        /*0050*/ 	.word	0x000004b0


	//   ....[1]....
        /*0054*/ 	.word	0x000004f0


	//   ....[2]....
        /*0058*/ 	.word	0x00000630


	//   ....[3]....
        /*005c*/ 	.word	0x00000640


	//   ....[4]....
        /*0060*/ 	.word	0x00000660


	//   ....[5]....
        /*0064*/ 	.word	0x00000680


	//   ....[6]....
        /*0068*/ 	.word	0x00000730


	//   ....[7]....
        /*006c*/ 	.word	0x00000780


	//   ....[8]....
        /*0070*/ 	.word	0x00001dd0


	//----- nvinfo : EIATTR_COOP_GROUP_MASK_REGIDS
	.align		4
.L_29:
        /*0074*/ 	.byte	0x04, 0x29
        /*0076*/ 	.short	(.L_31 - .L_30)


	//   ....[0]....
.L_30:
        /*0078*/ 	.word	0xffffffff


	//   ....[1]....
        /*007c*/ 	.word	0xffffffff


	//   ....[2]....
        /*0080*/ 	.word	0xffffffff


	//   ....[3]....
        /*0084*/ 	.word	0xffffffff


	//   ....[4]....
        /*0088*/ 	.word	0xffffffff


	//   ....[5]....
        /*008c*/ 	.word	0xffffffff


	//   ....[6]....
        /*0090*/ 	.word	0xffffffff


	//----- nvinfo : EIATTR_COOP_GROUP_INSTR_OFFSETS
	.align		4
.L_31:
        /*0094*/ 	.byte	0x04, 0x28
        /*0096*/ 	.short	(.L_33 - .L_32)


	//   ....[0]....
.L_32:
        /*0098*/ 	.word	0x00000070


	//   ....[1]....
        /*009c*/ 	.word	0x00000080


	//   ....[2]....
        /*00a0*/ 	.word	0x00000140


	//   ....[3]....
        /*00a4*/ 	.word	0x000002f0


	//   ....[4]....
        /*00a8*/ 	.word	0x00000330


	//   ....[5]....
        /*00ac*/ 	.word	0x000007d0


	//   ....[6]....
        /*00b0*/ 	.word	0x00000900


	//----- nvinfo : EIATTR_REG_RECONFIG
	.align		4
.L_33:
        /*00b4*/ 	.byte	0x01, 0x54
	.zero		2


	//----- nvinfo : EIATTR_SYSCALL_OFFSETS
	.align		4
        /*00b8*/ 	.byte	0x04, 0x46
        /*00ba*/ 	.short	(.L_35 - .L_34)


	//   ....[0]....
.L_34:
        /*00bc*/ 	.word	0x00001810


	//----- nvinfo : EIATTR_MBARRIER_INSTR_OFFSETS
	.align		4
.L_35:
        /*00c0*/ 	.byte	0x04, 0x39
        /*00c2*/ 	.short	(.L_37 - .L_36)


	//   ....[0]....
.L_36:
        /*00c4*/ 	.word	0x00000240
        /*00c8*/ 	.word	0x000000ff
        /*00cc*/ 	.word	0x00000000
        /*00d0*/ 	.short	0x0100
        /*00d2*/ 	.byte	0x08
	.zero		1


	//   ....[1]....
        /*00d4*/ 	.word	0x00000250
        /*00d8*/ 	.word	0x000000ff
        /*00dc*/ 	.word	0x00000028
        /*00e0*/ 	.short	0x0100
        /*00e2*/ 	.byte	0x08
	.zero		1


	//   ....[2]....
        /*00e4*/ 	.word	0x00000260
        /*00e8*/ 	.word	0x000000ff
        /*00ec*/ 	.word	0x00000008
        /*00f0*/ 	.short	0x0100
        /*00f2*/ 	.byte	0x08
	.zero		1


	//   ....[3]....
        /*00f4*/ 	.word	0x00000270
        /*00f8*/ 	.word	0x000000ff
        /*00fc*/ 	.word	0x00000030
        /*0100*/ 	.short	0x0100
        /*0102*/ 	.byte	0x08
	.zero		1


	//   ....[4]....
        /*0104*/ 	.word	0x00000280
        /*0108*/ 	.word	0x000000ff
        /*010c*/ 	.word	0x00000010
        /*0110*/ 	.short	0x0100
        /*0112*/ 	.byte	0x08
	.zero		1


	//   ....[5]....
        /*0114*/ 	.word	0x00000290
        /*0118*/ 	.word	0x000000ff
        /*011c*/ 	.word	0x00000038
        /*0120*/ 	.short	0x0100
        /*0122*/ 	.byte	0x08
	.zero		1


	//   ....[6]....
        /*0124*/ 	.word	0x000002a0
        /*0128*/ 	.word	0x000000ff
        /*012c*/ 	.word	0x00000018
        /*0130*/ 	.short	0x0100
        /*0132*/ 	.byte	0x08
	.zero		1


	//   ....[7]....
        /*0134*/ 	.word	0x000002b0
        /*0138*/ 	.word	0x000000ff
        /*013c*/ 	.word	0x00000040
        /*0140*/ 	.short	0x0100
        /*0142*/ 	.byte	0x08
	.zero		1


	//   ....[8]....
        /*0144*/ 	.word	0x000002c0
        /*0148*/ 	.word	0x000000ff
        /*014c*/ 	.word	0x00000020
        /*0150*/ 	.short	0x0100
        /*0152*/ 	.byte	0x08
	.zero		1


	//   ....[9]....
        /*0154*/ 	.word	0x000002d0
        /*0158*/ 	.word	0x000000ff
        /*015c*/ 	.word	0x00000048
        /*0160*/ 	.short	0x0100
        /*0162*/ 	.byte	0x08
	.zero		1


	//   ....[10]....
        /*0164*/ 	.word	0x000007b0
        /*0168*/ 	.word	0x000000ff
        /*016c*/ 	.word	0x00000080
        /*0170*/ 	.short	0x0100
        /*0172*/ 	.byte	0x08
	.zero		1


	//   ....[11]....
        /*0174*/ 	.word	0x00000850
        /*0178*/ 	.word	0x000000ff
        /*017c*/ 	.word	0x00000088
        /*0180*/ 	.short	0x0100
        /*0182*/ 	.byte	0x08
	.zero		1


	//   ....[12]....
        /*0184*/ 	.word	0x00000880
        /*0188*/ 	.word	0x000000ff
        /*018c*/ 	.word	0x00000060
        /*0190*/ 	.short	0x0100
        /*0192*/ 	.byte	0x09
	.zero		1


	//   ....[13]....
        /*0194*/ 	.word	0x00000890
        /*0198*/ 	.word	0x000000ff
        /*019c*/ 	.word	0x00000068
        /*01a0*/ 	.short	0x0100
        /*01a2*/ 	.byte	0x09
	.zero		1


	//   ....[14]....
        /*01a4*/ 	.word	0x000008a0
        /*01a8*/ 	.word	0x000000ff
        /*01ac*/ 	.word	0x00000070
        /*01b0*/ 	.short	0x0100
        /*01b2*/ 	.byte	0x09
	.zero		1


	//   ....[15]....
        /*01b4*/ 	.word	0x000008b0
        /*01b8*/ 	.word	0x000000ff
        /*01bc*/ 	.word	0x00000078
        /*01c0*/ 	.short	0x0100
        /*01c2*/ 	.byte	0x09
	.zero		1


	//   ....[16]....
        /*01c4*/ 	.word	0x000016f0
        /*01c8*/ 	.word	0x0000003e
        /*01cc*/ 	.word	0x00000000
        /*01d0*/ 	.short	0x010a
        /*01d2*/ 	.byte	0x2a
	.zero		1


	//   ....[17]....
        /*01d4*/ 	.word	0x00001890
        /*01d8*/ 	.word	0x00000003
        /*01dc*/ 	.word	0x00000000
        /*01e0*/ 	.short	0x010a
        /*01e2*/ 	.byte	0x3f
	.zero		1


	//   ....[18]....
        /*01e4*/ 	.word	0x000018d0
        /*01e8*/ 	.word	0x00000003
        /*01ec*/ 	.word	0x00000000
        /*01f0*/ 	.short	0x010a
        /*01f2*/ 	.byte	0x3f
	.zero		1


	//   ....[19]....
        /*01f4*/ 	.word	0x00001ad0
        /*01f8*/ 	.word	0x000000ff
        /*01fc*/ 	.word	0x00000000
        /*0200*/ 	.short	0x010a
        /*0202*/ 	.byte	0x04
	.zero		1


	//   ....[20]....
        /*0204*/ 	.word	0x00001b10
        /*0208*/ 	.word	0x000000ff
        /*020c*/ 	.word	0x00000000
        /*0210*/ 	.short	0x010a
        /*0212*/ 	.byte	0x04
	.zero		1


	//   ....[21]....
        /*0214*/ 	.word	0x00001c70
        /*0218*/ 	.word	0x00000005
        /*021c*/ 	.word	0x00000000
        /*0220*/ 	.short	0x0101
        /*0222*/ 	.byte	0x3f
	.zero		1


	//   ....[22]....
        /*0224*/ 	.word	0x00001d70
        /*0228*/ 	.word	0x0000003f
        /*022c*/ 	.word	0x00000000
        /*0230*/ 	.short	0x0101
        /*0232*/ 	.byte	0x2f
	.zero		1


	//   ....[23]....
        /*0234*/ 	.word	0x00001e70
        /*0238*/ 	.word	0x00000003
        /*023c*/ 	.word	0x00000000
        /*0240*/ 	.short	0x0101
        /*0242*/ 	.byte	0x3f
	.zero		1


	//   ....[24]....
        /*0244*/ 	.word	0x00001f30
        /*0248*/ 	.word	0x0000003e
        /*024c*/ 	.word	0x00000010
        /*0250*/ 	.short	0x010a
        /*0252*/ 	.byte	0x2a
	.zero		1


	//   ....[25]....
        /*0254*/ 	.word	0x00004300
        /*0258*/ 	.word	0x00000041
        /*025c*/ 	.word	0x00000000
        /*0260*/ 	.short	0x0101
        /*0262*/ 	.byte	0x2f
	.zero		1


	//   ....[26]....
        /*0264*/ 	.word	0x00004ca0
        /*0268*/ 	.word	0x0000000c
        /*026c*/ 	.word	0x00000028
        /*0270*/ 	.short	0x010a
        /*0272*/ 	.byte	0x3f
	.zero		1


	//   ....[27]....
        /*0274*/ 	.word	0x00005070
        /*0278*/ 	.word	0x00000004
        /*027c*/ 	.word	0x00000088
        /*0280*/ 	.short	0x0101
        /*0282*/ 	.byte	0x3f
	.zero		1


	//   ....[28]....
        /*0284*/ 	.word	0x000057f0
        /*0288*/ 	.word	0x00000007
        /*028c*/ 	.word	0x00000000
        /*0290*/ 	.short	0x010a
        /*0292*/ 	.byte	0x3f
	.zero		1


	//   ....[29]....
        /*0294*/ 	.word	0x00005870
        /*0298*/ 	.word	0x00000009
        /*029c*/ 	.word	0x00000000
        /*02a0*/ 	.short	0x010a
        /*02a2*/ 	.byte	0x3f
	.zero		1


	//   ....[30]....
        /*02a4*/ 	.word	0x00005900
        /*02a8*/ 	.word	0x00000006
        /*02ac*/ 	.word	0x00000000
        /*02b0*/ 	.short	0x010a
        /*02b2*/ 	.byte	0x3f
	.zero		1


	//   ....[31]....
        /*02b4*/ 	.word	0x00005990
        /*02b8*/ 	.word	0x00000009
        /*02bc*/ 	.word	0x00000000
        /*02c0*/ 	.short	0x010a
        /*02c2*/ 	.byte	0x3f
	.zero		1


	//   ....[32]....
        /*02c4*/ 	.word	0x00005a20
        /*02c8*/ 	.word	0x00000003
        /*02cc*/ 	.word	0x00000000
        /*02d0*/ 	.short	0x010a
        /*02d2*/ 	.byte	0x3f
	.zero		1


	//   ....[33]....
        /*02d4*/ 	.word	0x00005a80
        /*02d8*/ 	.word	0x00000040
        /*02dc*/ 	.word	0x00000000
        /*02e0*/ 	.short	0x010a
        /*02e2*/ 	.byte	0x3f
	.zero		1


	//   ....[34]....
        /*02e4*/ 	.word	0x00005ad0
        /*02e8*/ 	.word	0x00000003
        /*02ec*/ 	.word	0x00000000
        /*02f0*/ 	.short	0x010a
        /*02f2*/ 	.byte	0x3f
	.zero		1


	//   ....[35]....
        /*02f4*/ 	.word	0x00005b30
        /*02f8*/ 	.word	0x00000005
        /*02fc*/ 	.word	0x00000000
        /*0300*/ 	.short	0x010a
        /*0302*/ 	.byte	0x3f
	.zero		1


	//   ....[36]....
        /*0304*/ 	.word	0x00005b80
        /*0308*/ 	.word	0x00000040
        /*030c*/ 	.word	0x00000010
        /*0310*/ 	.short	0x010a
        /*0312*/ 	.byte	0x3f
	.zero		1


	//   ....[37]....
        /*0314*/ 	.word	0x00005c50
        /*0318*/ 	.word	0x0000000c
        /*031c*/ 	.word	0x00000028
        /*0320*/ 	.short	0x010a
        /*0322*/ 	.byte	0x3f
	.zero		1


	//   ....[38]....
        /*0324*/ 	.word	0x00005d20
        /*0328*/ 	.word	0x00000007
        /*032c*/ 	.word	0x00000000
        /*0330*/ 	.short	0x010a
        /*0332*/ 	.byte	0x3f
	.zero		1


	//   ....[39]....
        /*0334*/ 	.word	0x00005d70
        /*0338*/ 	.word	0x00000009
        /*033c*/ 	.word	0x00000000
        /*0340*/ 	.short	0x010a
        /*0342*/ 	.byte	0x3f
	.zero		1


	//   ....[40]....
        /*0344*/ 	.word	0x00005dc0
        /*0348*/ 	.word	0x00000006
        /*034c*/ 	.word	0x00000000
        /*0350*/ 	.short	0x010a
        /*0352*/ 	.byte	0x3f
	.zero		1


	//   ....[41]....
        /*0354*/ 	.word	0x00005e10
        /*0358*/ 	.word	0x00000009
        /*035c*/ 	.word	0x00000000
        /*0360*/ 	.short	0x010a
        /*0362*/ 	.byte	0x3f
	.zero		1


	//----- nvinfo : EIATTR_NUM_MBARRIERS
	.align		4
.L_37:
        /*0364*/ 	.byte	0x03, 0x38
        /*0366*/ 	.short	0x0010


	//----- nvinfo : EIATTR_EXIT_INSTR_OFFSETS
	.align		4
        /*0368*/ 	.byte	0x04, 0x1c
        /*036a*/ 	.short	(.L_39 - .L_38)


	//   ....[0]....
.L_38:
        /*036c*/ 	.word	0x000013a0


	//   ....[1]....
        /*0370*/ 	.word	0x00001400


	//   ....[2]....
        /*0374*/ 	.word	0x00004990


	//   ....[3]....
        /*0378*/ 	.word	0x000049c0


	//   ....[4]....
        /*037c*/ 	.word	0x00005a70


	//----- nvinfo : EIATTR_MAX_THREADS
	.align		4
.L_39:
        /*0380*/ 	.byte	0x04, 0x05
        /*0382*/ 	.short	(.L_41 - .L_40)
.L_40:
        /*0384*/ 	.word	0x00000180
        /*0388*/ 	.word	0x00000001
        /*038c*/ 	.word	0x00000001


	//----- nvinfo : EIATTR_CRS_STACK_SIZE
	.align		4
.L_41:
        /*0390*/ 	.byte	0x04, 0x1e
        /*0392*/ 	.short	(.L_43 - .L_42)
.L_42:
        /*0394*/ 	.word	0x00000000


	//----- nvinfo : EIATTR_CBANK_PARAM_SIZE
	.align		4
.L_43:
        /*0398*/ 	.byte	0x03, 0x19
        /*039a*/ 	.short	0x0470


	//----- nvinfo : EIATTR_PARAM_CBANK
	.align		4
        /*039c*/ 	.byte	0x04, 0x0a
        /*039e*/ 	.short	(.L_45 - .L_44)
	.align		4
.L_44:
        /*03a0*/ 	.word	index@(.nv.constant0._ZN7cutlass13device_kernelINS_4gemm6kernel13GemmUniversalIN4cute5tupleIJiiiiEEENS1_10collective13CollectiveMmaINS1_34MainloopSm90TmaGmmaWarpSpecializedILi5ENS5_IJNS4_1CILi1EEENSA_ILi2EEESB_EEENS1_32KernelTmaWarpSpecializedPingpongEEENS5_IJNSA_ILi64EEESG_NSA_ILi32EEEEEENS_6half_tENS5_IJlSB_lEEESJ_SK_NS4_8TiledMMAINS4_8MMA_AtomIJNS4_4SM904GMMA25MMA_64x64x16_F32F16F16_SSILNSO_5MajorE0ELSQ_0ELNSO_7ScaleInE1ELSR_1EEEEEENS4_6LayoutINS5_IJSB_SB_SB_EEENS5_IJNSA_ILi0EEESW_SW_EEEEENS5_IJNS4_10UnderscoreESZ_SZ_EEEEENS4_23SM90_TMA_LOAD_MULTICASTENS4_14ComposedLayoutINS4_7SwizzleILi2ELi4ELi3EEENS4_18smem_ptr_flag_bitsILi16EEENSU_INS5_IJNSA_ILi8EEESH_EEENS5_IJSH_SB_EEEEEEEvNS4_8identityENS4_13SM90_TMA_LOADES1C_vS1D_EENS_8epilogue10collective6detail29Sm90TmaWarpSpecializedAdapterINS1H_15DefaultEpilogueISJ_SK_SK_NS1G_6thread17LinearCombinationISJ_Li1EffLNS1L_9ScaleType4KindE0ELNS_15FloatRoundStyleE2ESJ_EENS1_15EpilogueDefaultEEEEEvvEEEEvNT_6ParamsE)
        /*03a4*/ 	.short	0x0210
        /*03a6*/ 	.short	0x0470


	//----- nvinfo : EIATTR_SW_WAR
	.align		4
.L_45:
        /*03a8*/ 	.byte	0x04, 0x36
        /*03aa*/ 	.short	(.L_47 - .L_46)
.L_46:
        /*03ac*/ 	.word	0x00000008
.L_47:


//--------------------- .nv.callgraph             --------------------------
	.section	.nv.callgraph,"",@"SHT_CUDA_CALLGRAPH"
	.align	4
	.sectionentsize	8
	.align		4
        /*0000*/ 	.word	0x00000000
	.align		4
        /*0004*/ 	.word	0xffffffff
	.align		4
        /*0008*/ 	.word	index@(_ZN7cutlass13device_kernelINS_4gemm6kernel13GemmUniversalIN4cute5tupleIJiiiiEEENS1_10collective13CollectiveMmaINS1_34MainloopSm90TmaGmmaWarpSpecializedILi5ENS5_IJNS4_1CILi1EEENSA_ILi2EEESB_EEENS1_32KernelTmaWarpSpecializedPingpongEEENS5_IJNSA_ILi64EEESG_NSA_ILi32EEEEEENS_6half_tENS5_IJlSB_lEEESJ_SK_NS4_8TiledMMAINS4_8MMA_AtomIJNS4_4SM904GMMA25MMA_64x64x16_F32F16F16_SSILNSO_5MajorE0ELSQ_0ELNSO_7ScaleInE1ELSR_1EEEEEENS4_6LayoutINS5_IJSB_SB_SB_EEENS5_IJNSA_ILi0EEESW_SW_EEEEENS5_IJNS4_10UnderscoreESZ_SZ_EEEEENS4_23SM90_TMA_LOAD_MULTICASTENS4_14ComposedLayoutINS4_7SwizzleILi2ELi4ELi3EEENS4_18smem_ptr_flag_bitsILi16EEENSU_INS5_IJNSA_ILi8EEESH_EEENS5_IJSH_SB_EEEEEEEvNS4_8identityENS4_13SM90_TMA_LOADES1C_vS1D_EENS_8epilogue10collective6detail29Sm90TmaWarpSpecializedAdapterINS1H_15DefaultEpilogueISJ_SK_SK_NS1G_6thread17LinearCombinationISJ_Li1EffLNS1L_9ScaleType4KindE0ELNS_15FloatRoundStyleE2ESJ_EENS1_15EpilogueDefaultEEEEEvvEEEEvNT_6ParamsE)
	.align		4
        /*000c*/ 	.word	index@(__assertfail)
	.align		4
        /*0010*/ 	.word	0x00000000
	.align		4
        /*0014*/ 	.word	0xfffffffe
	.align		4
        /*0018*/ 	.word	0x00000000
	.align		4
        /*001c*/ 	.word	0xfffffffd
	.align		4
        /*0020*/ 	.word	0x00000000
	.align		4
        /*0024*/ 	.word	0xfffffffc


//--------------------- .nv.constant4             --------------------------
	.section	.nv.constant4,"a",@progbits
	.align	8
	.align		8
.nv.constant4:
        /*0000*/ 	.dword	__assertfail
	.align		8
        /*0008*/ 	.dword	__unnamed_1
	.align		8
        /*0010*/ 	.dword	_ZN39_INTERNAL_a04a0b50_4_k_cu_64b427ca_32294cuda3std3__45__cpo5beginE
	.align		8
        /*0018*/ 	.dword	_ZN39_INTERNAL_a04a0b50_4_k_cu_64b427ca_32294cuda3std3__45__cpo3endE
	.align		8
        /*0020*/ 	.dword	_ZN39_INTERNAL_a04a0b50_4_k_cu_64b427ca_32294cuda3std3__45__cpo6cbeginE
	.align		8
        /*0028*/ 	.dword	_ZN39_INTERNAL_a04a0b50_4_k_cu_64b427ca_32294cuda3std3__45__cpo4cendE
	.align		8
        /*0030*/ 	.dword	_ZN39_INTERNAL_a04a0b50_4_k_cu_64b427ca_32294cuda3std3__441_GLOBAL__N__a04a0b50_4_k_cu_64b427ca_32296ignoreE
	.align		8
        /*0038*/ 	.dword	_ZN39_INTERNAL_a04a0b50_4_k_cu_64b427ca_32294cuda3std3__419piecewise_constructE
	.align		8
        /*0040*/ 	.dword	_ZN39_INTERNAL_a04a0b50_4_k_cu_64b427ca_32294cuda3std3__48in_placeE
	.align		8
        /*0048*/ 	.dword	_ZN39_INTERNAL_a04a0b50_4_k_cu_64b427ca_32294cuda3std6ranges3__45__cpo4swapE
	.align		8
        /*0050*/ 	.dword	_ZN39_INTERNAL_a04a0b50_4_k_cu_64b427ca_32294cuda3std6ranges3__45__cpo9iter_moveE
	.align		8
        /*0058*/ 	.dword	_ZN39_INTERNAL_a04a0b50_4_k_cu_64b427ca_32294cute7productE
	.align		8
        /*0060*/ 	.dword	_ZN39_INTERNAL_a04a0b50_4_k_cu_64b427ca_32294cute1_E
	.align		8
        /*0068*/ 	.dword	$str$22
	.align		8
        /*0070*/ 	.dword	$str$23


//--------------------- .text._ZN7cutlass13device_kernelINS_4gemm6kernel13GemmUniversalIN4cute5tupleIJiiiiEEENS1_10collective13CollectiveMmaINS1_34MainloopSm90TmaGmmaWarpSpecializedILi5ENS5_IJNS4_1CILi1EEENSA_ILi2EEESB_EEENS1_32KernelTmaWarpSpecializedPingpongEEENS5_IJNSA_ILi64EEESG_NSA_ILi32EEEEEENS_6half_tENS5_IJlSB_lEEESJ_SK_NS4_8TiledMMAINS4_8MMA_AtomIJNS4_4SM904GMMA25MMA_64x64x16_F32F16F16_SSILNSO_5MajorE0ELSQ_0ELNSO_7ScaleInE1ELSR_1EEEEEENS4_6LayoutINS5_IJSB_SB_SB_EEENS5_IJNSA_ILi0EEESW_SW_EEEEENS5_IJNS4_10UnderscoreESZ_SZ_EEEEENS4_23SM90_TMA_LOAD_MULTICASTENS4_14ComposedLayoutINS4_7SwizzleILi2ELi4ELi3EEENS4_18smem_ptr_flag_bitsILi16EEENSU_INS5_IJNSA_ILi8EEESH_EEENS5_IJSH_SB_EEEEEEEvNS4_8identityENS4_13SM90_TMA_LOADES1C_vS1D_EENS_8epilogue10collective6detail29Sm90TmaWarpSpecializedAdapterINS1H_15DefaultEpilogueISJ_SK_SK_NS1G_6thread17LinearCombinationISJ_Li1EffLNS1L_9ScaleType4KindE0ELNS_15FloatRoundStyleE2ESJ_EENS1_15EpilogueDefaultEEEEEvvEEEEvNT_6ParamsE --------------------------
	.section	.text._ZN7cutlass13device_kernelINS_4gemm6kernel13GemmUniversalIN4cute5tupleIJiiiiEEENS1_10collective13CollectiveMmaINS1_34MainloopSm90TmaGmmaWarpSpecializedILi5ENS5_IJNS4_1CILi1EEENSA_ILi2EEESB_EEENS1_32KernelTmaWarpSpecializedPingpongEEENS5_IJNSA_ILi64EEESG_NSA_ILi32EEEEEENS_6half_tENS5_IJlSB_lEEESJ_SK_NS4_8TiledMMAINS4_8MMA_AtomIJNS4_4SM904GMMA25MMA_64x64x16_F32F16F16_SSILNSO_5MajorE0ELSQ_0ELNSO_7ScaleInE1ELSR_1EEEEEENS4_6LayoutINS5_IJSB_SB_SB_EEENS5_IJNSA_ILi0EEESW_SW_EEEEENS5_IJNS4_10UnderscoreESZ_SZ_EEEEENS4_23SM90_TMA_LOAD_MULTICASTENS4_14ComposedLayoutINS4_7SwizzleILi2ELi4ELi3EEENS4_18smem_ptr_flag_bitsILi16EEENSU_INS5_IJNSA_ILi8EEESH_EEENS5_IJSH_SB_EEEEEEEvNS4_8identityENS4_13SM90_TMA_LOADES1C_vS1D_EENS_8epilogue10collective6detail29Sm90TmaWarpSpecializedAdapterINS1H_15DefaultEpilogueISJ_SK_SK_NS1G_6thread17LinearCombinationISJ_Li1EffLNS1L_9ScaleType4KindE0ELNS_15FloatRoundStyleE2ESJ_EENS1_15EpilogueDefaultEEEEEvvEEEEvNT_6ParamsE,"ax",@progbits
	.align	128
.text._ZN7cutlass13device_kernelINS_4gemm6kernel13GemmUniversalIN4cute5tupleIJiiiiEEENS1_10collective13CollectiveMmaINS1_34MainloopSm90TmaGmmaWarpSpecializedILi5ENS5_IJNS4_1CILi1EEENSA_ILi2EEESB_EEENS1_32KernelTmaWarpSpecializedPingpongEEENS5_IJNSA_ILi64EEESG_NSA_ILi32EEEEEENS_6half_tENS5_IJlSB_lEEESJ_SK_NS4_8TiledMMAINS4_8MMA_AtomIJNS4_4SM904GMMA25MMA_64x64x16_F32F16F16_SSILNSO_5MajorE0ELSQ_0ELNSO_7ScaleInE1ELSR_1EEEEEENS4_6LayoutINS5_IJSB_SB_SB_EEENS5_IJNSA_ILi0EEESW_SW_EEEEENS5_IJNS4_10UnderscoreESZ_SZ_EEEEENS4_23SM90_TMA_LOAD_MULTICASTENS4_14ComposedLayoutINS4_7SwizzleILi2ELi4ELi3EEENS4_18smem_ptr_flag_bitsILi16EEENSU_INS5_IJNSA_ILi8EEESH_EEENS5_IJSH_SB_EEEEEEEvNS4_8identityENS4_13SM90_TMA_LOADES1C_vS1D_EENS_8epilogue10collective6detail29Sm90TmaWarpSpecializedAdapterINS1H_15DefaultEpilogueISJ_SK_SK_NS1G_6thread17LinearCombinationISJ_Li1EffLNS1L_9ScaleType4KindE0ELNS_15FloatRoundStyleE2ESJ_EENS1_15EpilogueDefaultEEEEEvvEEEEvNT_6ParamsE:
        .type           _ZN7cutlass13device_kernelINS_4gemm6kernel13GemmUniversalIN4cute5tupleIJiiiiEEENS1_10collective13CollectiveMmaINS1_34MainloopSm90TmaGmmaWarpSpecializedILi5ENS5_IJNS4_1CILi1EEENSA_ILi2EEESB_EEENS1_32KernelTmaWarpSpecializedPingpongEEENS5_IJNSA_ILi64EEESG_NSA_ILi32EEEEEENS_6half_tENS5_IJlSB_lEEESJ_SK_NS4_8TiledMMAINS4_8MMA_AtomIJNS4_4SM904GMMA25MMA_64x64x16_F32F16F16_SSILNSO_5MajorE0ELSQ_0ELNSO_7ScaleInE1ELSR_1EEEEEENS4_6LayoutINS5_IJSB_SB_SB_EEENS5_IJNSA_ILi0EEESW_SW_EEEEENS5_IJNS4_10UnderscoreESZ_SZ_EEEEENS4_23SM90_TMA_LOAD_MULTICASTENS4_14ComposedLayoutINS4_7SwizzleILi2ELi4ELi3EEENS4_18smem_ptr_flag_bitsILi16EEENSU_INS5_IJNSA_ILi8EEESH_EEENS5_IJSH_SB_EEEEEEEvNS4_8identityENS4_13SM90_TMA_LOADES1C_vS1D_EENS_8epilogue10collective6detail29Sm90TmaWarpSpecializedAdapterINS1H_15DefaultEpilogueISJ_SK_SK_NS1G_6thread17LinearCombinationISJ_Li1EffLNS1L_9ScaleType4KindE0ELNS_15FloatRoundStyleE2ESJ_EENS1_15EpilogueDefaultEEEEEvvEEEEvNT_6ParamsE,@function
        .size           _ZN7cutlass13device_kernelINS_4gemm6kernel13GemmUniversalIN4cute5tupleIJiiiiEEENS1_10collective13CollectiveMmaINS1_34MainloopSm90TmaGmmaWarpSpecializedILi5ENS5_IJNS4_1CILi1EEENSA_ILi2EEESB_EEENS1_32KernelTmaWarpSpecializedPingpongEEENS5_IJNSA_ILi64EEESG_NSA_ILi32EEEEEENS_6half_tENS5_IJlSB_lEEESJ_SK_NS4_8TiledMMAINS4_8MMA_AtomIJNS4_4SM904GMMA25MMA_64x64x16_F32F16F16_SSILNSO_5MajorE0ELSQ_0ELNSO_7ScaleInE1ELSR_1EEEEEENS4_6LayoutINS5_IJSB_SB_SB_EEENS5_IJNSA_ILi0EEESW_SW_EEEEENS5_IJNS4_10UnderscoreESZ_SZ_EEEEENS4_23SM90_TMA_LOAD_MULTICASTENS4_14ComposedLayoutINS4_7SwizzleILi2ELi4ELi3EEENS4_18smem_ptr_flag_bitsILi16EEENSU_INS5_IJNSA_ILi8EEESH_EEENS5_IJSH_SB_EEEEEEEvNS4_8identityENS4_13SM90_TMA_LOADES1C_vS1D_EENS_8epilogue10collective6detail29Sm90TmaWarpSpecializedAdapterINS1H_15DefaultEpilogueISJ_SK_SK_NS1G_6thread17LinearCombinationISJ_Li1EffLNS1L_9ScaleType4KindE0ELNS_15FloatRoundStyleE2ESJ_EENS1_15EpilogueDefaultEEEEEvvEEEEvNT_6ParamsE,(.L_x_139 - _ZN7cutlass13device_kernelINS_4gemm6kernel13GemmUniversalIN4cute5tupleIJiiiiEEENS1_10collective13CollectiveMmaINS1_34MainloopSm90TmaGmmaWarpSpecializedILi5ENS5_IJNS4_1CILi1EEENSA_ILi2EEESB_EEENS1_32KernelTmaWarpSpecializedPingpongEEENS5_IJNSA_ILi64EEESG_NSA_ILi32EEEEEENS_6half_tENS5_IJlSB_lEEESJ_SK_NS4_8TiledMMAINS4_8MMA_AtomIJNS4_4SM904GMMA25MMA_64x64x16_F32F16F16_SSILNSO_5MajorE0ELSQ_0ELNSO_7ScaleInE1ELSR_1EEEEEENS4_6LayoutINS5_IJSB_SB_SB_EEENS5_IJNSA_ILi0EEESW_SW_EEEEENS5_IJNS4_10UnderscoreESZ_SZ_EEEEENS4_23SM90_TMA_LOAD_MULTICASTENS4_14ComposedLayoutINS4_7SwizzleILi2ELi4ELi3EEENS4_18smem_ptr_flag_bitsILi16EEENSU_INS5_IJNSA_ILi8EEESH_EEENS5_IJSH_SB_EEEEEEEvNS4_8identityENS4_13SM90_TMA_LOADES1C_vS1D_EENS_8epilogue10collective6detail29Sm90TmaWarpSpecializedAdapterINS1H_15DefaultEpilogueISJ_SK_SK_NS1G_6thread17LinearCombinationISJ_Li1EffLNS1L_9ScaleType4KindE0ELNS_15FloatRoundStyleE2ESJ_EENS1_15EpilogueDefaultEEEEEvvEEEEvNT_6ParamsE)
        .other          _ZN7cutlass13device_kernelINS_4gemm6kernel13GemmUniversalIN4cute5tupleIJiiiiEEENS1_10collective13CollectiveMmaINS1_34MainloopSm90TmaGmmaWarpSpecializedILi5ENS5_IJNS4_1CILi1EEENSA_ILi2EEESB_EEENS1_32KernelTmaWarpSpecializedPingpongEEENS5_IJNSA_ILi64EEESG_NSA_ILi32EEEEEENS_6half_tENS5_IJlSB_lEEESJ_SK_NS4_8TiledMMAINS4_8MMA_AtomIJNS4_4SM904GMMA25MMA_64x64x16_F32F16F16_SSILNSO_5MajorE0ELSQ_0ELNSO_7ScaleInE1ELSR_1EEEEEENS4_6LayoutINS5_IJSB_SB_SB_EEENS5_IJNSA_ILi0EEESW_SW_EEEEENS5_IJNS4_10UnderscoreESZ_SZ_EEEEENS4_23SM90_TMA_LOAD_MULTICASTENS4_14ComposedLayoutINS4_7SwizzleILi2ELi4ELi3EEENS4_18smem_ptr_flag_bitsILi16EEENSU_INS5_IJNSA_ILi8EEESH_EEENS5_IJSH_SB_EEEEEEEvNS4_8identityENS4_13SM90_TMA_LOADES1C_vS1D_EENS_8epilogue10collective6detail29Sm90TmaWarpSpecializedAdapterINS1H_15DefaultEpilogueISJ_SK_SK_NS1G_6thread17LinearCombinationISJ_Li1EffLNS1L_9ScaleType4KindE0ELNS_15FloatRoundStyleE2ESJ_EENS1_15EpilogueDefaultEEEEEvvEEEEvNT_6ParamsE,@"STO_CUDA_ENTRY STV_DEFAULT"
_ZN7cutlass13device_kernelINS_4gemm6kernel13GemmUniversalIN4cute5tupleIJiiiiEEENS1_10collective13CollectiveMmaINS1_34MainloopSm90TmaGmmaWarpSpecializedILi5ENS5_IJNS4_1CILi1EEENSA_ILi2EEESB_EEENS1_32KernelTmaWarpSpecializedPingpongEEENS5_IJNSA_ILi64EEESG_NSA_ILi32EEEEEENS_6half_tENS5_IJlSB_lEEESJ_SK_NS4_8TiledMMAINS4_8MMA_AtomIJNS4_4SM904GMMA25MMA_64x64x16_F32F16F16_SSILNSO_5MajorE0ELSQ_0ELNSO_7ScaleInE1ELSR_1EEEEEENS4_6LayoutINS5_IJSB_SB_SB_EEENS5_IJNSA_ILi0EEESW_SW_EEEEENS5_IJNS4_10UnderscoreESZ_SZ_EEEEENS4_23SM90_TMA_LOAD_MULTICASTENS4_14ComposedLayoutINS4_7SwizzleILi2ELi4ELi3EEENS4_18smem_ptr_flag_bitsILi16EEENSU_INS5_IJNSA_ILi8EEESH_EEENS5_IJSH_SB_EEEEEEEvNS4_8identityENS4_13SM90_TMA_LOADES1C_vS1D_EENS_8epilogue10collective6detail29Sm90TmaWarpSpecializedAdapterINS1H_15DefaultEpilogueISJ_SK_SK_NS1G_6thread17LinearCombinationISJ_Li1EffLNS1L_9ScaleType4KindE0ELNS_15FloatRoundStyleE2ESJ_EENS1_15EpilogueDefaultEEEEEvvEEEEvNT_6ParamsE:
[----:B------:R-:W0:Y:S02]  /*0000*/  LDC R1, c[0x0][0x28] ;  /* 0x00000a00ff017b82 */ /* 0x000e240000000800 */
[----:B0-----:R-:W-:Y:S01]  /*0010*/  VIADD R1, R1, 0xfffffff8 ;  /* 0xfffffff801017836 */ /* 0x001fe20000000000 */
[----:B------:R-:W0:Y:S01]  /*0020*/  S2R R4, SR_TID.X ;  /* 0x0000000000047919 */ /* 0x000e220000002100 */
[----:B------:R-:W-:Y:S01]  /*0030*/  ELECT P0, URZ, PT ;  /* 0x00000000003f782f */ /* 0x000fe20003800000 */
[----:B------:R-:W-:Y:S01]  /*0040*/  BSSY B0, `(.L_x_0) ;  /* 0x000000f000007945 */ /* 0x000fe20003800000 */
[--C-:B0-----:R-:W-:Y:S02]  /*0050*/  SHF.R.U32.HI R2, RZ, 0x5, R4.reuse ;  /* 0x00000005ff027819 */ /* 0x101fe40000011604 */
[----:B------:R-:W-:-:S03]  /*0060*/  SHF.R.U32.HI R7, RZ, 0x7, R4 ;  /* 0x00000007ff077819 */ /* 0x000fc60000011604 */
[----:B------:R-:W0:Y:S04]  /*0070*/  SHFL.IDX PT, R5, R2, RZ, 0x1f ;  /* 0x00001fff02057589 */ /* 0x000e2800000e0000 */
[----:B------:R1:W2:Y:S01]  /*0080*/  SHFL.IDX PT, R10, R7, RZ, 0x1f ;  /* 0x00001fff070a7589 */ /* 0x0002a200000e0000 */
[----:B0-----:R-:W-:-:S13]  /*0090*/  ISETP.NE.OR P0, PT, R5, RZ, !P0 ;  /* 0x000000ff0500720c */ /* 0x001fda0004705670 */
[----:B-12---:R-:W-:Y:S05]  /*00a0*/  @P0 BRA `(.L_x_1) ;  /* 0x0000000000200947 */ /* 0x006fea0003800000 */
[----:B------:R-:W-:Y:S02]  /*00b0*/  ULDC.64 UR4, c[0x0][0x198] ;  /* 0x0000660000047ab9 */ /* 0x000fe40000000a00 */
[----:B------:R-:W-:Y:S02]  /*00c0*/  UIADD3 UR6, UP0, UR4, 0xf0, URZ ;  /* 0x000000f004067890 */ /* 0x000fe4000ff1e03f */
[----:B------:R-:W-:Y:S02]  /*00d0*/  UIADD3 UR4, UP1, UR4, 0x1f0, URZ ;  /* 0x000001f004047890 */ /* 0x000fe4000ff3e03f */
[----:B------:R-:W-:Y:S02]  /*00e0*/  UIADD3.X UR7, URZ, UR5, URZ, UP0, !UPT ;  /* 0x000000053f077290 */ /* 0x000fe400087fe43f */
[----:B------:R-:W-:-:S07]  /*00f0*/  UIADD3.X UR5, URZ, UR5, URZ, UP1, !UPT ;  /* 0x000000053f057290 */ /* 0x000fce0008ffe43f */
[----:B------:R0:W-:Y:S02]  /*0100*/  UTMACCTL.PF [UR6] ;  /* 0x00000000060079b9 */ /* 0x0001e40008040000 */
[----:B------:R0:W-:Y:S02]  /*0110*/  UTMACCTL.PF [UR4] ;  /* 0x00000000040079b9 */ /* 0x0001e40008040000 */
[----:B0-----:R-:W-:Y:S01]  /*0120*/  NOP ;  /* 0x0000000000007918 */ /* 0x001fe20000000000 */
.L_x_1:
[----:B------:R-:W-:Y:S05]  /*0130*/  BSYNC B0 ;  /* 0x0000000000007941 */ /* 0x000fea0003800000 */
.L_x_0:
[----:B------:R-:W0:Y:S02]  /*0140*/  SHFL.IDX PT, R8, R2, RZ, 0x1f ;  /* 0x00001fff02087589 */ /* 0x000e2400000e0000 */
[----:B0-----:R-:W-:-:S13]  /*0150*/  ISETP.NE.AND P0, PT, R8, RZ, PT ;  /* 0x000000ff0800720c */ /* 0x001fda0003f05270 */
[----:B------:R-:W-:Y:S05]  /*0160*/  @P0 BRA `(.L_x_2) ;  /* 0x0000000000600947 */ /* 0x000fea0003800000 */
[----:B------:R-:W0:Y:S01]  /*0170*/  S2UR UR8, SR_CgaCtaId ;  /* 0x00000000000879c3 */ /* 0x000e220000008800 */
[----:B------:R-:W-:Y:S01]  /*0180*/  UMOV UR4, 0x400 ;  /* 0x0000040000047882 */ /* 0x000fe20000000000 */
[----:B------:R-:W-:Y:S01]  /*0190*/  UMOV UR5, 0x1 ;  /* 0x0000000100057882 */ /* 0x000fe20000000000 */
[----:B------:R-:W-:Y:S01]  /*01a0*/  UMOV UR6, 0x2 ;  /* 0x0000000200067882 */ /* 0x000fe20000000000 */
[----:B------:R-:W-:Y:S01]  /*01b0*/  ELECT P0, URZ, PT ;  /* 0x00000000003f782f */ /* 0x000fe20003800000 */
[----:B------:R-:W-:-:S04]  /*01c0*/  UIADD3 UR6, -UR6, 0x100000, URZ ;  /* 0x0010000006067890 */ /* 0x000fc8000fffe13f */
[----:B------:R-:W-:Y:S02]  /*01d0*/  USHF.L.U32 UR7, UR6, 0xb, URZ ;  /* 0x0000000b06077899 */ /* 0x000fe4000800063f */
[----:B------:R-:W-:Y:S02]  /*01e0*/  USHF.L.U32 UR6, UR6, 0x1, URZ ;  /* 0x0000000106067899 */ /* 0x000fe4000800063f */
[----:B0-----:R-:W-:Y:S02]  /*01f0*/  ULEA UR8, UR8, UR4, 0x18 ;  /* 0x0000000408087291 */ /* 0x001fe4000f8ec03f */
[----:B------:R-:W-:-:S04]  /*0200*/  UIADD3 UR4, -UR5, 0x100000, URZ ;  /* 0x0010000005047890 */ /* 0x000fc8000fffe13f */
[----:B------:R-:W-:Y:S02]  /*0210*/  USHF.L.U32 UR5, UR4, 0xb, URZ ;  /* 0x0000000b04057899 */ /* 0x000fe4000800063f */
[----:B------:R-:W-:Y:S01]  /*0220*/  USHF.L.U32 UR4, UR4, 0x1, URZ ;  /* 0x0000000104047899 */ /* 0x000fe2000800063f */
[----:B------:R-:W0:Y:S11]  /*0230*/  FENCE.VIEW.ASYNC.S ;  /* 0x00000000000073c6 */ /* 0x000e360000000000 */
[----:B0-----:R0:W1:Y:S01]  /*0240*/  SYNCS.EXCH.64 URZ, [UR8], UR4 ;  /* 0x00000004083f75b2 */ /* 0x0010620008000100 */
[----:B------:R0:W2:Y:S01]  /*0250*/  SYNCS.EXCH.64 URZ, [UR8+0x28], UR6 ;  /* 0x00002806083f75b2 */ /* 0x0000a20008000100 */
[----:B------:R0:W3:Y:S01]  /*0260*/  SYNCS.EXCH.64 URZ, [UR8+0x8], UR4 ;  /* 0x00000804083f75b2 */ /* 0x0000e20008000100 */
[----:B------:R0:W4:Y:S01]  /*0270*/  SYNCS.EXCH.64 URZ, [UR8+0x30], UR6 ;  /* 0x00003006083f75b2 */ /* 0x0001220008000100 */
[----:B------:R0:W0:Y:S01]  /*0280*/  SYNCS.EXCH.64 URZ, [UR8+0x10], UR4 ;  /* 0x00001004083f75b2 */ /* 0x0000220008000100 */
[----:B------:R0:W0:Y:S01]  /*0290*/  SYNCS.EXCH.64 URZ, [UR8+0x38], UR6 ;  /* 0x00003806083f75b2 */ /* 0x0000220008000100 */
[----:B------:R0:W0:Y:S01]  /*02a0*/  SYNCS.EXCH.64 URZ, [UR8+0x18], UR4 ;  /* 0x00001804083f75b2 */ /* 0x0000220008000100 */
[----:B------:R0:W0:Y:S01]  /*02b0*/  SYNCS.EXCH.64 URZ, [UR8+0x40], UR6 ;  /* 0x00004006083f75b2 */ /* 0x0000220008000100 */
[----:B------:R0:W0:Y:S01]  /*02c0*/  SYNCS.EXCH.64 URZ, [UR8+0x20], UR4 ;  /* 0x00002004083f75b2 */ /* 0x0000220008000100 */
[----:B------:R0:W0:Y:S01]  /*02d0*/  SYNCS.EXCH.64 URZ, [UR8+0x48], UR6 ;  /* 0x00004806083f75b2 */ /* 0x0000220008000100 */
[----:B------:R-:W-:Y:S01]  /*02e0*/  NOP ;  /* 0x0000000000007918 */ /* 0x000fe20000000000 */
.L_x_2:
[----:B------:R-:W5:Y:S01]  /*02f0*/  SHFL.IDX PT, R11, R2, RZ, 0x1f ;  /* 0x00001fff020b7589 */ /* 0x000f6200000e0000 */
[----:B------:R-:W1:Y:S01]  /*0300*/  S2UR UR12, SR_CTAID.X ;  /* 0x00000000000c79c3 */ /* 0x000e620000002500 */
[----:B------:R-:W-:Y:S02]  /*0310*/  SHF.R.S32.HI R3, RZ, 0x1f, R4 ;  /* 0x0000001fff037819 */ /* 0x000fe40000011404 */
[----:B------:R-:W-:Y:S01]  /*0320*/  ELECT P0, URZ, PT ;  /* 0x00000000003f782f */ /* 0x000fe20003800000 */
[----:B------:R-:W2:Y:S01]  /*0330*/  SHFL.IDX PT, R9, R2, RZ, 0x1f ;  /* 0x00001fff02097589 */ /* 0x000ea200000e0000 */
[----:B------:R-:W-:Y:S02]  /*0340*/  ELECT P1, URZ, PT ;  /* 0x00000000003f782f */ /* 0x000fe40003820000 */
[----:B------:R-:W-:Y:S01]  /*0350*/  LEA.HI R3, R3, R4, RZ, 0x7 ;  /* 0x0000000403037211 */ /* 0x000fe200078f38ff */
[----:B0-----:R-:W-:Y:S01]  /*0360*/  ULDC UR4, c[0x0][0x150] ;  /* 0x0000540000047ab9 */ /* 0x001fe20000000800 */
[----:B------:R-:W0:Y:S01]  /*0370*/  S2R R6, SR_CTAID.Y ;  /* 0x0000000000067919 */ /* 0x000e220000002600 */
[----:B------:R-:W3:Y:S01]  /*0380*/  LDC R21, c[0x0][0x148] ;  /* 0x00005200ff157b82 */ /* 0x000ee20000000800 */
[----:B------:R-:W-:Y:S01]  /*0390*/  LOP3.LUT R3, R3, 0xffffff80, RZ, 0xc0, !PT ;  /* 0xffffff8003037812 */ /* 0x000fe200078ec0ff */
[----:B------:R-:W-:Y:S01]  /*03a0*/  UMOV UR11, 0x80 ;  /* 0x00000080000b7882 */ /* 0x000fe20000000000 */
[----:B------:R-:W-:Y:S01]  /*03b0*/  NOP ;  /* 0x0000000000007918 */ /* 0x000fe20000000000 */
[----:B------:R-:W-:Y:S01]  /*03c0*/  NOP ;  /* 0x0000000000007918 */ /* 0x000fe20000000000 */
[C---:B------:R-:W-:Y:S01]  /*03d0*/  VIADD R35, R10.reuse, 0xffffffff ;  /* 0xffffffff0a237836 */ /* 0x040fe20000000000 */
[----:B------:R-:W-:Y:S01]  /*03e0*/  ISETP.NE.AND P2, PT, R10, RZ, PT ;  /* 0x000000ff0a00720c */ /* 0x000fe20003f45270 */
[----:B------:R-:W-:Y:S01]  /*03f0*/  IMAD.IADD R3, R4, 0x1, -R3 ;  /* 0x0000000104037824 */ /* 0x000fe200078e0a03 */
[----:B------:R-:W4:Y:S02]  /*0400*/  LDC R15, c[0x0][0x140] ;  /* 0x00005000ff0f7b82 */ /* 0x000f240000000800 */
[----:B------:R-:W-:-:S02]  /*0410*/  ISETP.GE.U32.AND P5, PT, R35, 0x2, PT ;  /* 0x000000022300780c */ /* 0x000fc40003fa6070 */
[----:B------:R-:W-:Y:S02]  /*0420*/  SHF.R.S32.HI R0, RZ, 0x1f, R3 ;  /* 0x0000001fff007819 */ /* 0x000fe40000011403 */
[----:B-----5:R-:W-:Y:S02]  /*0430*/  ISETP.NE.OR P0, PT, R11, RZ, !P0 ;  /* 0x000000ff0b00720c */ /* 0x020fe40004705670 */
[----:B------:R-:W5:Y:S01]  /*0440*/  LDC R14, c[0x0][0x144] ;  /* 0x00005100ff0e7b82 */ /* 0x000f620000000800 */
[----:B------:R-:W-:Y:S02]  /*0450*/  SHF.R.S32.HI R11, RZ, 0x1f, R8 ;  /* 0x0000001fff0b7819 */ /* 0x000fe40000011408 */
[----:B--2---:R-:W-:Y:S02]  /*0460*/  ISETP.NE.OR P1, PT, R9, RZ, !P1 ;  /* 0x000000ff0900720c */ /* 0x004fe40004f25670 */
[----:B------:R-:W-:Y:S02]  /*0470*/  LEA.HI R11, R11, R8, RZ, 0x2 ;  /* 0x000000080b0b7211 */ /* 0x000fe400078f10ff */
[----:B-1----:R-:W-:-:S02]  /*0480*/  I2FP.F32.U32 R13, UR12 ;  /* 0x0000000c000d7c45 */ /* 0x002fc40008201000 */
[----:B------:R-:W-:Y:S02]  /*0490*/  LOP3.LUT R11, R11, 0x3ffffffc, RZ, 0xc0, !PT ;  /* 0x3ffffffc0b0b7812 */ /* 0x000fe400078ec0ff */
[----:B------:R-:W-:Y:S01]  /*04a0*/  LEA.HI R2, R0, R3, RZ, 0x3 ;  /* 0x0000000300027211 */ /* 0x000fe200078f18ff */
[----:B------:R-:W-:Y:S01]  /*04b0*/  VOTEU.ALL UP0, P0 ;  /* 0x00000000003f7886 */ /* 0x000fe20000000000 */
[----:B------:R-:W-:Y:S01]  /*04c0*/  FMUL R13, R13, UR4 ;  /* 0x000000040d0d7c20 */ /* 0x000fe20008400000 */
[----:B------:R-:W-:Y:S01]  /*04d0*/  IMAD.IADD R11, R8, 0x1, -R11 ;  /* 0x00000001080b7824 */ /* 0x000fe200078e0a0b */
[----:B0-----:R-:W-:Y:S01]  /*04e0*/  I2FP.F32.U32 R8, R6 ;  /* 0x0000000600087245 */ /* 0x001fe20000201000 */
[----:B------:R-:W-:Y:S01]  /*04f0*/  VOTEU.ALL UP1, P1 ;  /* 0x00000000003f7886 */ /* 0x000fe20000820000 */
[----:B------:R-:W0:Y:S01]  /*0500*/  @!UP0 S2UR UR7, SR_CgaCtaId ;  /* 0x00000000000789c3 */ /* 0x000e220000008800 */
[----:B------:R-:W-:Y:S01]  /*0510*/  ULDC UR4, c[0x0][0x154] ;  /* 0x0000550000047ab9 */ /* 0x000fe20000000800 */
[--C-:B------:R-:W-:Y:S01]  /*0520*/  SHF.R.S32.HI R9, RZ, 0x3, R2.reuse ;  /* 0x00000003ff097819 */ /* 0x100fe20000011402 */
[----:B------:R-:W-:Y:S01]  /*0530*/  FMUL R8, R8, UR4 ;  /* 0x0000000408087c20 */ /* 0x000fe20008400000 */
[----:B------:R-:W-:Y:S01]  /*0540*/  SHF.R.S32.HI R12, RZ, 0x1f, R2 ;  /* 0x0000001fff0c7819 */ /* 0x000fe20000011402 */
[----:B------:R-:W1:Y:S01]  /*0550*/  F2I.U32.TRUNC.NTZ R13, R13 ;  /* 0x0000000d000d7305 */ /* 0x000e62000020f000 */
[----:B------:R-:W-:Y:S01]  /*0560*/  SHF.R.S32.HI R2, RZ, 0x1f, R5 ;  /* 0x0000001fff027819 */ /* 0x000fe20000011405 */
[----:B------:R-:W-:Y:S01]  /*0570*/  UMOV UR4, 0x20 ;  /* 0x0000002000047882 */ /* 0x000fe20000000000 */
[----:B------:R-:W2:Y:S01]  /*0580*/  @!UP1 S2UR UR10, SR_CgaCtaId ;  /* 0x00000000000a99c3 */ /* 0x000ea20000008800 */
[----:B------:R-:W-:Y:S01]  /*0590*/  LEA.HI R12, R12, R9, RZ, 0x2 ;  /* 0x000000090c0c7211 */ /* 0x000fe200078f10ff */
[----:B------:R-:W-:Y:S01]  /*05a0*/  @!UP0 UMOV UR6, 0x400 ;  /* 0x0000040000068882 */ /* 0x000fe20000000000 */
[----:B------:R-:W-:Y:S01]  /*05b0*/  LEA.HI R2, R2, R5, RZ, 0x2 ;  /* 0x0000000502027211 */ /* 0x000fe200078f10ff */
[----:B------:R-:W-:-:S04]  /*05c0*/  @!UP0 UIADD3 UR4, -UR4, 0x100000, URZ ;  /* 0x0010000004048890 */ /* 0x000fc8000fffe13f */
[----:B------:R-:W-:Y:S02]  /*05d0*/  @!UP0 USHF.L.U32 UR5, UR4, 0xb, URZ ;  /* 0x0000000b04058899 */ /* 0x000fe4000800063f */
[----:B------:R-:W-:Y:S01]  /*05e0*/  @!UP0 USHF.L.U32 UR4, UR4, 0x1, URZ ;  /* 0x0000000104048899 */ /* 0x000fe2000800063f */
[----:B------:R-:W3:Y:S01]  /*05f0*/  F2I.U32.TRUNC.NTZ R8, R8 ;  /* 0x0000000800087305 */ /* 0x000ee2000020f000 */
[----:B------:R-:W-:Y:S01]  /*0600*/  LOP3.LUT R12, R12, 0xfffffffc, RZ, 0xc0, !PT ;  /* 0xfffffffc0c0c7812 */ /* 0x000fe200078ec0ff */
[----:B------:R-:W-:Y:S01]  /*0610*/  @!UP1 UMOV UR9, 0x400 ;  /* 0x0000040000099882 */ /* 0x000fe20000000000 */
[----:B------:R-:W-:Y:S01]  /*0620*/  LOP3.LUT R2, R2, 0xfffffffc, RZ, 0xc0, !PT ;  /* 0xfffffffc02027812 */ /* 0x000fe200078ec0ff */
[----:B------:R-:W-:Y:S01]  /*0630*/  VOTEU.ALL UP2, P1 ;  /* 0x00000000003f7886 */ /* 0x000fe20000840000 */
[----:B------:R-:W-:Y:S01]  /*0640*/  VOTEU.ALL UP3, P1 ;  /* 0x00000000003f7886 */ /* 0x000fe20000860000 */
[----:B------:R-:W-:Y:S01]  /*0650*/  IMAD.IADD R12, R9, 0x1, -R12 ;  /* 0x00000001090c7824 */ /* 0x000fe200078e0a0c */
[----:B------:R-:W-:Y:S01]  /*0660*/  VOTEU.ALL UP4, P1 ;  /* 0x00000000003f7886 */ /* 0x000fe20000880000 */
[----:B------:R-:W-:Y:S01]  /*0670*/  IMAD.IADD R5, R5, 0x1, -R2 ;  /* 0x0000000105057824 */ /* 0x000fe200078e0a02 */
[----:B------:R-:W-:Y:S01]  /*0680*/  VOTEU.ALL UP5, P1 ;  /* 0x00000000003f7886 */ /* 0x000fe200008a0000 */
[----:B------:R-:W-:Y:S01]  /*0690*/  IMAD R11, R11, 0x4, R12 ;  /* 0x000000040b0b7824 */ /* 0x000fe200078e020c */
[----:B0-----:R-:W-:Y:S01]  /*06a0*/  @!UP0 ULEA UR8, UR7, UR6, 0x18 ;  /* 0x0000000607088291 */ /* 0x001fe2000f8ec03f */
[----:B-1----:R-:W-:Y:S01]  /*06b0*/  IMAD.MOV R13, RZ, RZ, -R13 ;  /* 0x000000ffff0d7224 */ /* 0x002fe200078e0a0d */
[----:B------:R-:W-:-:S04]  /*06c0*/  @!UP1 UIADD3 UR6, -UR11, 0x100000, URZ ;  /* 0x001000000b069890 */ /* 0x000fc8000fffe13f */
[----:B------:R-:W-:Y:S02]  /*06d0*/  @!UP1 USHF.L.U32 UR7, UR6, 0xb, URZ ;  /* 0x0000000b06079899 */ /* 0x000fe4000800063f */
[----:B------:R-:W-:Y:S01]  /*06e0*/  @!UP1 USHF.L.U32 UR6, UR6, 0x1, URZ ;  /* 0x0000000106069899 */ /* 0x000fe2000800063f */
[----:B------:R-:W-:Y:S01]  /*06f0*/  IMAD.SHL.U32 R56, R11, 0x4, RZ ;  /* 0x000000040b387824 */ /* 0x000fe200078e00ff */
[----:B------:R-:W-:Y:S01]  /*0700*/  ISETP.NE.AND P1, PT, R5, 0x3, PT ;  /* 0x000000030500780c */ /* 0x000fe20003f25270 */
[----:B---3--:R-:W-:Y:S01]  /*0710*/  IMAD.MOV R24, RZ, RZ, -R8 ;  /* 0x000000ffff187224 */ /* 0x008fe200078e0a08 */
[----:B----4-:R-:W-:Y:S01]  /*0720*/  ISETP.EQ.U32.AND P3, PT, R15, 0x1, PT ;  /* 0x000000010f00780c */ /* 0x010fe20003f62070 */
[----:B------:R-:W-:Y:S01]  /*0730*/  VOTEU.ALL UP0, P0 ;  /* 0x00000000003f7886 */ /* 0x000fe20000000000 */
[----:B--2---:R-:W-:Y:S01]  /*0740*/  @!UP1 ULEA UR9, UR10, UR9, 0x18 ;  /* 0x000000090a099291 */ /* 0x004fe2000f8ec03f */
[----:B------:R-:W-:Y:S01]  /*0750*/  IMAD R9, R21, R24, R6 ;  /* 0x0000001815097224 */ /* 0x000fe200078e0206 */
[----:B------:R-:W-:Y:S01]  /*0760*/  LOP3.LUT R56, R11, 0xc, R56, 0x78, !PT ;  /* 0x0000000c0b387812 */ /* 0x000fe200078e7838 */
[----:B-----5:R-:W-:Y:S01]  /*0770*/  IMAD R20, R14, R13, UR12 ;  /* 0x0000000c0e147e24 */ /* 0x020fe2000f8e020d */
[----:B------:R-:W-:Y:S01]  /*0780*/  VOTEU.ALL UP1, P0 ;  /* 0x00000000003f7886 */ /* 0x000fe20000020000 */
[----:B------:R-:W-:Y:S01]  /*0790*/  LOP3.LUT P0, RZ, R3, 0x7, RZ, 0xc0, !PT ;  /* 0x0000000703ff7812 */ /* 0x000fe2000780c0ff */
[----:B------:R-:W0:Y:S02]  /*07a0*/  FENCE.VIEW.ASYNC.S ;  /* 0x00000000000073c6 */ /* 0x000e240000000000 */
[----:B0-----:R0:W1:Y:S01]  /*07b0*/  @!UP0 SYNCS.EXCH.64 URZ, [UR8+0x80], UR4 ;  /* 0x00008004083f85b2 */ /* 0x0010620008000100 */
[----:B------:R-:W-:Y:S01]  /*07c0*/  ISETP.NE.AND P4, PT, R9, R56, PT ;  /* 0x000000380900720c */ /* 0x000fe20003f85270 */
[----:B------:R0:W2:Y:S01]  /*07d0*/  SHFL.IDX PT, R14, R7, RZ, 0x1f ;  /* 0x00001fff070e7589 */ /* 0x0000a200000e0000 */
[----:B------:R-:W-:-:S02]  /*07e0*/  ISETP.EQ.OR P1, PT, R5, RZ, !P1 ;  /* 0x000000ff0500720c */ /* 0x000fc40004f22670 */
[----:B------:R-:W-:Y:S02]  /*07f0*/  ISETP.LT.U32.AND P0, PT, R56, 0x2, !P0 ;  /* 0x000000023800780c */ /* 0x000fe40004701070 */
[----:B------:R-:W-:Y:S02]  /*0800*/  ISETP.EQ.OR P4, PT, R20, RZ, !P4 ;  /* 0x000000ff1400720c */ /* 0x000fe40006782670 */
[----:B------:R-:W-:Y:S02]  /*0810*/  ISETP.EQ.AND P1, PT, R10, RZ, P1 ;  /* 0x000000ff0a00720c */ /* 0x000fe40000f22270 */
[----:B------:R-:W-:Y:S02]  /*0820*/  PLOP3.LUT P0, PT, P0, P4, PT, 0x80, 0x0 ;  /* 0x000000000000781c */ /* 0x000fe40000709070 */
[----:B------:R-:W-:Y:S02]  /*0830*/  SEL R16, RZ, 0x1, !P1 ;  /* 0x00000001ff107807 */ /* 0x000fe40004800000 */
[----:B------:R-:W-:Y:S01]  /*0840*/  P2R R67, PR, RZ, 0x1 ;  /* 0x00000001ff437803 */ /* 0x000fe20000000000 */
[----:B------:R0:W3:Y:S01]  /*0850*/  @!UP1 SYNCS.EXCH.64 URZ, [UR8+0x88], UR4 ;  /* 0x00008804083f95b2 */ /* 0x0000e20008000100 */
[----:B------:R-:W-:Y:S01]  /*0860*/  NOP ;  /* 0x0000000000007918 */ /* 0x000fe20000000000 */
[----:B------:R-:W-:Y:S01]  /*0870*/  SEL R16, R16, 0x2, P5 ;  /* 0x0000000210107807 */ /* 0x000fe20002800000 */
[----:B------:R0:W4:Y:S01]  /*0880*/  @!UP2 SYNCS.EXCH.64 URZ, [UR9+0x60], UR6 ;  /* 0x00006006093fa5b2 */ /* 0x0001220008000100 */
[----:B------:R0:W0:Y:S01]  /*0890*/  @!UP3 SYNCS.EXCH.64 URZ, [UR9+0x68], UR6 ;  /* 0x00006806093fb5b2 */ /* 0x0000220008000100 */
[----:B------:R0:W0:Y:S01]  /*08a0*/  @!UP4 SYNCS.EXCH.64 URZ, [UR9+0x70], UR6 ;  /* 0x00007006093fc5b2 */ /* 0x0000220008000100 */
[----:B------:R0:W0:Y:S01]  /*08b0*/  @!UP5 SYNCS.EXCH.64 URZ, [UR9+0x78], UR6 ;  /* 0x00007806093fd5b2 */ /* 0x0000220008000100 */
[----:B------:R-:W-:Y:S01]  /*08c0*/  NOP ;  /* 0x0000000000007918 */ /* 0x000fe20000000000 */
[----:B-1----:R-:W-:Y:S05]  /*08d0*/  @!P3 BRA `(.L_x_3) ;  /* 0x000000000008b947 */ /* 0x002fea0003800000 */
[----:B0--34-:R-:W-:Y:S01]  /*08e0*/  UCGABAR_ARV ;  /* 0x00000000000079c7 */ /* 0x019fe20008000000 */
[----:B------:R-:W-:Y:S05]  /*08f0*/  BRA `(.L_x_4) ;  /* 0x0000000000047947 */ /* 0x000fea0003800000 */
.L_x_3:
[----:B0--34-:R-:W-:Y:S01]  /*0900*/  NOP ;  /* 0x0000000000007918 */ /* 0x019fe20000000000 */
.L_x_4:
[----:B------:R-:W-:Y:S01]  /*0910*/  ULDC.64 UR4, c[0x0][0x598] ;  /* 0x0001660000047ab9 */ /* 0x000fe20000000a00 */
[----:B------:R-:W-:Y:S01]  /*0920*/  ULDC.64 UR36, c[0x0][0x208] ;  /* 0x0000820000247ab9 */ /* 0x000fe20000000a00 */
[----:B------:R-:W-:-:S04]  /*0930*/  ISETP.NE.U32.AND P0, PT, RZ, UR4, PT ;  /* 0x00000004ff007c0c */ /* 0x000fc8000bf05070 */
[----:B------:R-:W-:-:S13]  /*0940*/  ISETP.NE.AND.EX P0, PT, RZ, UR5, PT, P0 ;  /* 0x00000005ff007c0c */ /* 0x000fda000bf05300 */
[----:B------:R-:W-:Y:S05]  /*0950*/  @!P0 BRA `(.L_x_5) ;  /* 0x00000000001c8947 */ /* 0x000fea0003800000 */
[----:B------:R-:W0:Y:S02]  /*0960*/  LDC.64 R8, c[0x0][0x598] ;  /* 0x00016600ff087b82 */ /* 0x000e240000000a00 */
[----:B0-----:R-:W3:Y:S02]  /*0970*/  LDG.E.64 R8, desc[UR36][R8.64] ;  /* 0x0000002408087981 */ /* 0x001ee4000c1e1b00 */
[----:B---3--:R-:W-:-:S04]  /*0980*/  ISETP.NE.U32.AND P0, PT, R8, RZ, PT ;  /* 0x000000ff0800720c */ /* 0x008fc80003f05070 */
[----:B------:R-:W-:-:S13]  /*0990*/  ISETP.NE.AND.EX P0, PT, R9, RZ, PT, P0 ;  /* 0x000000ff0900720c */ /* 0x000fda0003f05300 */
[----:B------:R-:W-:Y:S05]  /*09a0*/  @!P0 BRA `(.L_x_5) ;  /* 0x0000000000088947 */ /* 0x000fea0003800000 */
[----:B------:R0:W5:Y:S01]  /*09b0*/  LD.E R57, desc[UR36][R8.64] ;  /* 0x0000002408397980 */ /* 0x000162000c101900 */
[----:B------:R-:W-:Y:S05]  /*09c0*/  BRA `(.L_x_6) ;  /* 0x0000000000247947 */ /* 0x000fea0003800000 */
.L_x_5:
[----:B------:R-:W-:Y:S02]  /*09d0*/  ULDC.64 UR4, c[0x0][0x588] ;  /* 0x0001620000047ab9 */ /* 0x000fe40000000a00 */
[----:B------:R-:W-:-:S04]  /*09e0*/  ISETP.NE.U32.AND P0, PT, RZ, UR4, PT ;  /* 0x00000004ff007c0c */ /* 0x000fc8000bf05070 */
[----:B------:R-:W-:-:S13]  /*09f0*/  ISETP.NE.AND.EX P0, PT, RZ, UR5, PT, P0 ;  /* 0x00000005ff007c0c */ /* 0x000fda000bf05300 */
[----:B------:R-:W-:Y:S05]  /*0a00*/  @!P0 BRA `(.L_x_7) ;  /* 0x00000000000c8947 */ /* 0x000fea0003800000 */
[----:B------:R-:W0:Y:S02]  /*0a10*/  LDC.64 R8, c[0x0][0x588] ;  /* 0x00016200ff087b82 */ /* 0x000e240000000a00 */
[----:B0-----:R1:W5:Y:S01]  /*0a20*/  LDG.E R57, desc[UR36][R8.64] ;  /* 0x0000002408397981 */ /* 0x001362000c1e1900 */
[----:B------:R-:W-:Y:S05]  /*0a30*/  BRA `(.L_x_6) ;  /* 0x0000000000087947 */ /* 0x000fea0003800000 */
.L_x_7:
[----:B------:R-:W-:Y:S02]  /*0a40*/  ULDC UR4, c[0x0][0x580] ;  /* 0x0001600000047ab9 */ /* 0x000fe40000000800 */
[----:B------:R-:W-:-:S07]  /*0a50*/  IMAD.U32 R57, RZ, RZ, UR4 ;  /* 0x00000004ff397e24 */ /* 0x000fce000f8e00ff */
.L_x_6:
[----:B------:R-:W-:Y:S02]  /*0a60*/  ULDC.64 UR4, c[0x0][0x5a0] ;  /* 0x0001680000047ab9 */ /* 0x000fe40000000a00 */
[----:B------:R-:W-:-:S04]  /*0a70*/  ISETP.NE.U32.AND P0, PT, RZ, UR4, PT ;  /* 0x00000004ff007c0c */ /* 0x000fc8000bf05070 */
[----:B------:R-:W-:-:S13]  /*0a80*/  ISETP.NE.AND.EX P0, PT, RZ, UR5, PT, P0 ;  /* 0x00000005ff007c0c */ /* 0x000fda000bf05300 */
[----:B------:R-:W-:Y:S05]  /*0a90*/  @!P0 BRA `(.L_x_8) ;  /* 0x00000000001c8947 */ /* 0x000fea0003800000 */
[----:B01----:R-:W0:Y:S02]  /*0aa0*/  LDC.64 R8, c[0x0][0x5a0] ;  /* 0x00016800ff087b82 */ /* 0x003e240000000a00 */
[----:B0-----:R-:W3:Y:S02]  /*0ab0*/  LDG.E.64 R8, desc[UR36][R8.64] ;  /* 0x0000002408087981 */ /* 0x001ee4000c1e1b00 */
[----:B---3--:R-:W-:-:S04]  /*0ac0*/  ISETP.NE.U32.AND P0, PT, R8, RZ, PT ;  /* 0x000000ff0800720c */ /* 0x008fc80003f05070 */
[----:B------:R-:W-:-:S13]  /*0ad0*/  ISETP.NE.AND.EX P0, PT, R9, RZ, PT, P0 ;  /* 0x000000ff0900720c */ /* 0x000fda0003f05300 */
[----:B------:R-:W-:Y:S05]  /*0ae0*/  @!P0 BRA `(.L_x_8) ;  /* 0x0000000000088947 */ /* 0x000fea0003800000 */
[----:B------:R0:W5:Y:S01]  /*0af0*/  LD.E R58, desc[UR36][R8.64] ;  /* 0x00000024083a7980 */ /* 0x000162000c101900 */
[----:B------:R-:W-:Y:S05]  /*0b00*/  BRA `(.L_x_9) ;  /* 0x0000000000247947 */ /* 0x000fea0003800000 */
.L_x_8:
[----:B------:R-:W-:Y:S02]  /*0b10*/  ULDC.64 UR4, c[0x0][0x590] ;  /* 0x0001640000047ab9 */ /* 0x000fe40000000a00 */
[----:B------:R-:W-:-:S04]  /*0b20*/  ISETP.NE.U32.AND P0, PT, RZ, UR4, PT ;  /* 0x00000004ff007c0c */ /* 0x000fc8000bf05070 */
[----:B------:R-:W-:-:S13]  /*0b30*/  ISETP.NE.AND.EX P0, PT, RZ, UR5, PT, P0 ;  /* 0x00000005ff007c0c */ /* 0x000fda000bf05300 */
[----:B------:R-:W-:Y:S05]  /*0b40*/  @!P0 BRA `(.L_x_10) ;  /* 0x00000000000c8947 */ /* 0x000fea0003800000 */
[----:B------:R-:W3:Y:S02]  /*0b50*/  LDC.64 R58, c[0x0][0x590] ;  /* 0x00016400ff3a7b82 */ /* 0x000ee40000000a00 */
[----:B---3--:R3:W5:Y:S01]  /*0b60*/  LDG.E R58, desc[UR36][R58.64] ;  /* 0x000000243a3a7981 */ /* 0x008762000c1e1900 */
[----:B------:R-:W-:Y:S05]  /*0b70*/  BRA `(.L_x_9) ;  /* 0x0000000000087947 */ /* 0x000fea0003800000 */
.L_x_10:
[----:B------:R-:W-:Y:S02]  /*0b80*/  ULDC UR4, c[0x0][0x584] ;  /* 0x0001610000047ab9 */ /* 0x000fe40000000800 */
[----:B------:R-:W-:-:S07]  /*0b90*/  IMAD.U32 R58, RZ, RZ, UR4 ;  /* 0x00000004ff3a7e24 */ /* 0x000fce000f8e00ff */
.L_x_9:
[----:B------:R-:W4:Y:S01]  /*0ba0*/  LDC R2, c[0x0][0x65c] ;  /* 0x00019700ff027b82 */ /* 0x000f220000000800 */
[----:B------:R-:W-:Y:S01]  /*0bb0*/  ULDC UR6, c[0x0][0x28c] ;  /* 0x0000a30000067ab9 */ /* 0x000fe20000000800 */
[----:B------:R-:W-:Y:S01]  /*0bc0*/  ISETP.NE.AND P0, PT, R10, 0x2, PT ;  /* 0x000000020a00780c */ /* 0x000fe20003f05270 */
[----:B------:R-:W-:Y:S01]  /*0bd0*/  UIADD3 UR6, UR6, 0x1f, URZ ;  /* 0x0000001f06067890 */ /* 0x000fe2000fffe03f */
[----:B01----:R-:W-:Y:S01]  /*0be0*/  IMAD.U32 R8, RZ, RZ, UR12 ;  /* 0x0000000cff087e24 */ /* 0x003fe2000f8e00ff */
[----:B------:R-:W-:Y:S01]  /*0bf0*/  UMOV UR38, URZ ;  /* 0x0000003f00267c82 */ /* 0x000fe20008000000 */
[----:B------:R-:W-:Y:S01]  /*0c00*/  IMAD.MOV.U32 R9, RZ, RZ, RZ ;  /* 0x000000ffff097224 */ /* 0x000fe200078e00ff */
[----:B------:R-:W-:Y:S01]  /*0c10*/  USHF.R.S32.HI UR7, URZ, 0x1f, UR6 ;  /* 0x0000001f3f077899 */ /* 0x000fe20008011406 */
[----:B------:R-:W-:Y:S01]  /*0c20*/  UMOV UR39, URZ ;  /* 0x0000003f00277c82 */ /* 0x000fe20008000000 */
[----:B------:R-:W-:Y:S02]  /*0c30*/  ULDC.64 UR8, c[0x0][0x650] ;  /* 0x0001940000087ab9 */ /* 0x000fe40000000a00 */
[----:B------:R-:W-:-:S04]  /*0c40*/  ULEA.HI UR7, UR7, UR6, URZ, 0x5 ;  /* 0x0000000607077291 */ /* 0x000fc8000f8f283f */
[----:B------:R-:W-:Y:S01]  /*0c50*/  USHF.R.S32.HI UR40, URZ, 0x5, UR7 ;  /* 0x000000053f287899 */ /* 0x000fe20008011407 */
[----:B----4-:R-:W-:-:S13]  /*0c60*/  ISETP.NE.AND P1, PT, R2, 0x1, PT ;  /* 0x000000010200780c */ /* 0x010fda0003f25270 */
[----:B------:R-:W0:Y:S01]  /*0c70*/  @P1 LDC R19, c[0x0][0x10] ;  /* 0x00000400ff131b82 */ /* 0x000e220000000800 */
[----:B------:R-:W-:Y:S02]  /*0c80*/  @P1 IMAD.MOV.U32 R7, RZ, RZ, RZ ;  /* 0x000000ffff071224 */ /* 0x000fe400078e00ff */
[----:B------:R-:W-:-:S05]  /*0c90*/  @P1 IMAD.MOV.U32 R17, RZ, RZ, RZ ;  /* 0x000000ffff111224 */ /* 0x000fca00078e00ff */
[----:B------:R-:W1:Y:S01]  /*0ca0*/  @!P1 LDC R11, c[0x0][0xc] ;  /* 0x00000300ff0b9b82 */ /* 0x000e620000000800 */
[----:B------:R-:W-:Y:S01]  /*0cb0*/  ULDC UR4, c[0x0][0xc] ;  /* 0x0000030000047ab9 */ /* 0x000fe20000000800 */
[----:B------:R-:W-:Y:S02]  /*0cc0*/  ULDC UR5, c[0x0][0x10] ;  /* 0x0000040000057ab9 */ /* 0x000fe40000000800 */
[----:B------:R-:W-:-:S04]  /*0cd0*/  UIMAD.WIDE.U32 UR4, UR4, UR5, URZ ;  /* 0x00000005040472a5 */ /* 0x000fc8000f8e003f */
[----:B------:R-:W4:Y:S01]  /*0ce0*/  LDC R2, c[0x0][0x14] ;  /* 0x00000500ff027b82 */ /* 0x000f220000000800 */
[----:B0-----:R-:W-:-:S04]  /*0cf0*/  @P1 IMAD.WIDE.U32 R18, R19, UR12, R6 ;  /* 0x0000000c13121c25 */ /* 0x001fc8000f8e0006 */
[----:B------:R-:W-:Y:S02]  /*0d00*/  @P1 IMAD.IADD R17, R19, 0x1, R17 ;  /* 0x0000000113111824 */ /* 0x000fe400078e0211 */
[----:B-1----:R-:W-:-:S04]  /*0d10*/  @!P1 IMAD.WIDE.U32 R8, R6, R11, R8 ;  /* 0x0000000b06089225 */ /* 0x002fc800078e0008 */
[----:B------:R-:W-:Y:S02]  /*0d20*/  @!P1 IMAD.MOV.U32 R18, RZ, RZ, R8 ;  /* 0x000000ffff129224 */ /* 0x000fe400078e0008 */
[----:B------:R-:W-:Y:S02]  /*0d30*/  @!P1 IMAD.MOV.U32 R17, RZ, RZ, R9 ;  /* 0x000000ffff119224 */ /* 0x000fe400078e0009 */
[----:B----4-:R-:W-:-:S04]  /*0d40*/  IMAD.WIDE.U32 R12, R2, UR4, RZ ;  /* 0x00000004020c7c25 */ /* 0x010fc8000f8e00ff */
[----:B------:R-:W-:Y:S01]  /*0d50*/  IMAD R23, R2, UR5, RZ ;  /* 0x0000000502177c24 */ /* 0x000fe2000f8e02ff */
[----:B------:R0:W-:Y:S03]  /*0d60*/  STL.64 [R1], R12 ;  /* 0x0000000c01007387 */ /* 0x0001e60000100a00 */
[----:B------:R-:W-:Y:S01]  /*0d70*/  IMAD.IADD R23, R13, 0x1, R23 ;  /* 0x000000010d177824 */ /* 0x000fe200078e0217 */
[----:B------:R-:W-:Y:S06]  /*0d80*/  @P0 BRA `(.L_x_11) ;  /* 0x0000000000200947 */ /* 0x000fec0003800000 */
[----:B------:R-:W-:Y:S01]  /*0d90*/  UISETP.GE.U32.AND UP0, UPT, UR40, 0x5, UPT ;  /* 0x000000052800788c */ /* 0x000fe2000bf06070 */
[----:B------:R-:W-:Y:S01]  /*0da0*/  IADD3 R18, P0, R18, R12, RZ ;  /* 0x0000000c12127210 */ /* 0x000fe20007f1e0ff */
[----:B------:R-:W-:Y:S01]  /*0db0*/  UIMAD.WIDE.U32 UR4, UR40, -0x33333333, URZ ;  /* 0xcccccccd280478a5 */ /* 0x000fe2000f8e003f */
[----:B------:R-:W-:-:S03]  /*0dc0*/  UMOV UR39, URZ ;  /* 0x0000003f00277c82 */ /* 0x000fc60008000000 */
[----:B------:R-:W-:Y:S01]  /*0dd0*/  USHF.R.U32.HI UR4, URZ, 0x2, UR5 ;  /* 0x000000023f047899 */ /* 0x000fe20008011605 */
[----:B------:R-:W-:-:S03]  /*0de0*/  IMAD.X R17, R23, 0x1, R17, P0 ;  /* 0x0000000117117824 */ /* 0x000fc600000e0611 */
[----:B------:R-:W-:Y:S02]  /*0df0*/  UIMAD UR38, UR4, -0x5, UR40 ;  /* 0xfffffffb042678a4 */ /* 0x000fe4000f8e0228 */
[----:B------:R-:W-:-:S12]  /*0e00*/  @UP0 ULOP3.LUT UR39, UR4, 0x1, URZ, 0xc0, !UPT ;  /* 0x0000000104270892 */ /* 0x000fd8000f8ec03f */
.L_x_11:
[----:B------:R-:W-:Y:S01]  /*0e10*/  ISETP.GE.U32.AND P0, PT, R18, UR8, PT ;  /* 0x0000000812007c0c */ /* 0x000fe2000bf06070 */
[----:B------:R-:W-:Y:S01]  /*0e20*/  IMAD.MOV.U32 R19, RZ, RZ, -0x1 ;  /* 0xffffffffff137424 */ /* 0x000fe200078e00ff */
[----:B------:R-:W-:Y:S01]  /*0e30*/  PRMT R8, RZ, 0x7610, R8 ;  /* 0x00007610ff087816 */ /* 0x000fe20000000008 */
[----:B------:R-:W-:Y:S01]  /*0e40*/  IMAD.MOV.U32 R22, RZ, RZ, -0x1 ;  /* 0xffffffffff167424 */ /* 0x000fe200078e00ff */
[----:B------:R-:W-:Y:S01]  /*0e50*/  ISETP.GE.U32.AND.EX P0, PT, R17, UR9, PT, P0 ;  /* 0x0000000911007c0c */ /* 0x000fe2000bf06100 */
[----:B------:R-:W-:-:S12]  /*0e60*/  IMAD.MOV.U32 R2, RZ, RZ, -0x1 ;  /* 0xffffffffff027424 */ /* 0x000fd800078e00ff */
[----:B------:R-:W-:Y:S05]  /*0e70*/  @P0 BRA `(.L_x_12) ;  /* 0x00000004002c0947 */ /* 0x000fea0003800000 */
[----:B------:R-:W1:Y:S01]  /*0e80*/  LDC.64 R26, c[0x0][0x628] ;  /* 0x00018a00ff1a7b82 */ /* 0x000e620000000a00 */
[----:B------:R-:W-:Y:S02]  /*0e90*/  IMAD.MOV.U32 R8, RZ, RZ, R18 ;  /* 0x000000ffff087224 */ /* 0x000fe400078e0012 */
[----:B------:R-:W-:-:S05]  /*0ea0*/  IMAD.MOV.U32 R9, RZ, RZ, R17 ;  /* 0x000000ffff097224 */ /* 0x000fca00078e0011 */
[----:B------:R-:W4:Y:S08]  /*0eb0*/  LDC R2, c[0x0][0x630] ;  /* 0x00018c00ff027b82 */ /* 0x000f300000000800 */
[----:B------:R-:W0:Y:S01]  /*0ec0*/  LDC.64 R28, c[0x0][0x620] ;  /* 0x00018800ff1c7b82 */ /* 0x000e220000000a00 */
[----:B-1----:R-:W-:-:S04]  /*0ed0*/  ISETP.NE.U32.AND P0, PT, R26, RZ, PT ;  /* 0x000000ff1a00720c */ /* 0x002fc80003f05070 */
[----:B------:R-:W-:-:S13]  /*0ee0*/  ISETP.NE.AND.EX P0, PT, R27, RZ, PT, P0 ;  /* 0x000000ff1b00720c */ /* 0x000fda0003f05300 */
[----:B0---4-:R-:W-:Y:S05]  /*0ef0*/  @!P0 BRA `(.L_x_13) ;  /* 0x0000000000288947 */ /* 0x011fea0003800000 */
[----:B------:R-:W0:Y:S02]  /*0f00*/  LDC R13, c[0x0][0x634] ;  /* 0x00018d00ff0d7b82 */ /* 0x000e240000000800 */
[----:B0-----:R-:W-:-:S05]  /*0f10*/  IADD3 R13, P0, R18, R13, RZ ;  /* 0x0000000d120d7210 */ /* 0x001fca0007f1e0ff */
[----:B------:R-:W-:-:S04]  /*0f20*/  IMAD.X R15, RZ, RZ, R17, P0 ;  /* 0x000000ffff0f7224 */ /* 0x000fc800000e0611 */
[----:B------:R-:W-:-:S04]  /*0f30*/  IMAD.WIDE.U32 R8, R15, R26, RZ ;  /* 0x0000001a0f087225 */ /* 0x000fc800078e00ff */
[----:B------:R-:W-:-:S04]  /*0f40*/  IMAD.WIDE.U32 R10, P0, R13, R27, R8 ;  /* 0x0000001b0d0a7225 */ /* 0x000fc80007800008 */
[----:B------:R-:W-:-:S04]  /*0f50*/  IMAD.WIDE.U32 R8, R13, R26, RZ ;  /* 0x0000001a0d087225 */ /* 0x000fc800078e00ff */
[----:B------:R-:W-:Y:S01]  /*0f60*/  IMAD.X R13, RZ, RZ, RZ, P0 ;  /* 0x000000ffff0d7224 */ /* 0x000fe200000e06ff */
[----:B------:R-:W-:Y:S01]  /*0f70*/  IADD3 RZ, P0, R9, R10, RZ ;  /* 0x0000000a09ff7210 */ /* 0x000fe20007f1e0ff */
[----:B------:R-:W-:-:S04]  /*0f80*/  IMAD.MOV.U32 R12, RZ, RZ, R11 ;  /* 0x000000ffff0c7224 */ /* 0x000fc800078e000b */
[----:B------:R-:W-:-:S08]  /*0f90*/  IMAD.WIDE.U32.X R8, R15, R27, R12, P0 ;  /* 0x0000001b0f087225 */ /* 0x000fd000000e040c */
.L_x_13:
[----:B------:R-:W0:Y:S01]  /*0fa0*/  LDC.64 R32, c[0x0][0x640] ;  /* 0x00019000ff207b82 */ /* 0x000e220000000a00 */
[-C--:B------:R-:W-:Y:S01]  /*0fb0*/  SHF.R.U64 R30, R8, R2.reuse, R9 ;  /* 0x00000002081e7219 */ /* 0x080fe20000001209 */
[----:B------:R-:W-:Y:S01]  /*0fc0*/  IMAD.MOV.U32 R19, RZ, RZ, R17 ;  /* 0x000000ffff137224 */ /* 0x000fe200078e0011 */
[----:B------:R-:W-:Y:S02]  /*0fd0*/  SHF.R.U32.HI R2, RZ, R2, R9 ;  /* 0x00000002ff027219 */ /* 0x000fe40000011609 */
[----:B------:R-:W-:-:S03]  /*0fe0*/  IADD3 R11, P0, RZ, -R30, RZ ;  /* 0x8000001eff0b7210 */ /* 0x000fc60007f1e0ff */
[----:B------:R-:W1:Y:S02]  /*0ff0*/  LDC R10, c[0x0][0x618] ;  /* 0x00018600ff0a7b82 */ /* 0x000e640000000800 */
[----:B------:R-:W-:-:S04]  /*1000*/  IMAD.X R9, RZ, RZ, ~R2, P0 ;  /* 0x000000ffff097224 */ /* 0x000fc800000e0e02 */
[-C--:B------:R-:W-:Y:S02]  /*1010*/  IMAD R2, R9, R28.reuse, RZ ;  /* 0x0000001c09027224 */ /* 0x080fe400078e02ff */
[----:B------:R-:W4:Y:S01]  /*1020*/  LDC R13, c[0x0][0x608] ;  /* 0x00018200ff0d7b82 */ /* 0x000f220000000800 */
[----:B------:R-:W-:-:S04]  /*1030*/  IMAD.WIDE.U32 R8, R11, R28, R18 ;  /* 0x0000001c0b087225 */ /* 0x000fc800078e0012 */
[----:B------:R-:W-:Y:S02]  /*1040*/  IMAD R11, R11, R29, R2 ;  /* 0x0000001d0b0b7224 */ /* 0x000fe400078e0202 */
[----:B------:R-:W-:Y:S01]  /*1050*/  IMAD.MOV.U32 R2, RZ, RZ, -0x1 ;  /* 0xffffffffff027424 */ /* 0x000fe200078e00ff */
[----:B------:R-:W2:Y:S01]  /*1060*/  LDC R31, c[0x0][0x658] ;  /* 0x00019600ff1f7b82 */ /* 0x000ea20000000800 */
[----:B------:R-:W-:Y:S01]  /*1070*/  IMAD.IADD R9, R9, 0x1, R11 ;  /* 0x0000000109097824 */ /* 0x000fe200078e020b */
[----:B0-----:R-:W-:Y:S01]  /*1080*/  ISETP.NE.U32.AND P0, PT, R32, RZ, PT ;  /* 0x000000ff2000720c */ /* 0x001fe20003f05070 */
[----:B------:R-:W-:-:S03]  /*1090*/  IMAD.MOV.U32 R28, RZ, RZ, 0x1 ;  /* 0x00000001ff1c7424 */ /* 0x000fc600078e00ff */
[----:B------:R-:W-:Y:S02]  /*10a0*/  ISETP.NE.AND.EX P0, PT, R33, RZ, PT, P0 ;  /* 0x000000ff2100720c */ /* 0x000fe40003f05300 */
[----:B------:R-:W0:Y:S01]  /*10b0*/  LDC R27, c[0x0][0x600] ;  /* 0x00018000ff1b7b82 */ /* 0x000e220000000800 */
[-CC-:B-1----:R-:W-:Y:S02]  /*10c0*/  SHF.R.U64 R25, R8, R10.reuse, R9.reuse ;  /* 0x0000000a08197219 */ /* 0x182fe40000001209 */
[----:B------:R-:W-:-:S05]  /*10d0*/  SHF.R.U32.HI R8, RZ, R10, R9 ;  /* 0x0000000aff087219 */ /* 0x000fca0000011609 */
[----:B------:R-:W1:Y:S01]  /*10e0*/  LDC R22, c[0x0][0x648] ;  /* 0x00019200ff167b82 */ /* 0x000e620000000800 */
[-CC-:B----4-:R-:W-:Y:S02]  /*10f0*/  SHF.R.U64 R34, R25, R13.reuse, R8.reuse ;  /* 0x0000000d19227219 */ /* 0x190fe40000001208 */
[----:B------:R-:W-:-:S05]  /*1100*/  SHF.R.U32.HI R8, RZ, R13, R8 ;  /* 0x0000000dff087219 */ /* 0x000fca0000011608 */
[----:B------:R-:W4:Y:S01]  /*1110*/  LDC R26, c[0x0][0x638] ;  /* 0x00018e00ff1a7b82 */ /* 0x000f220000000800 */
[-CC-:B--2---:R-:W-:Y:S02]  /*1120*/  SHF.R.U64 R36, R34, R31.reuse, R8.reuse ;  /* 0x0000001f22247219 */ /* 0x184fe40000001208 */
[-C--:B------:R-:W-:Y:S02]  /*1130*/  SHF.L.U32 R2, R2, R31.reuse, RZ ;  /* 0x0000001f02027219 */ /* 0x080fe400000006ff */
[----:B------:R-:W-:Y:S01]  /*1140*/  SHF.R.U32.HI R9, RZ, R31, R8 ;  /* 0x0000001fff097219 */ /* 0x000fe20000011608 */
[----:B------:R-:W-:Y:S01]  /*1150*/  IMAD.MOV.U32 R8, RZ, RZ, R36 ;  /* 0x000000ffff087224 */ /* 0x000fe200078e0024 */
[----:B------:R-:W-:Y:S01]  /*1160*/  LOP3.LUT R15, RZ, R2, RZ, 0x33, !PT ;  /* 0x00000002ff0f7212 */ /* 0x000fe200078e33ff */
[----:B------:R-:W2:Y:S01]  /*1170*/  LDC R29, c[0x0][0x610] ;  /* 0x00018400ff1d7b82 */ /* 0x000ea20000000800 */
[----:B------:R-:W-:Y:S05]  /*1180*/  @!P0 BRA `(.L_x_14) ;  /* 0x0000000000288947 */ /* 0x000fea0003800000 */
[----:B------:R-:W3:Y:S02]  /*1190*/  LDC R13, c[0x0][0x64c] ;  /* 0x00019300ff0d7b82 */ /* 0x000ee40000000800 */
[----:B---3--:R-:W-:-:S05]  /*11a0*/  IADD3 R13, P0, R36, R13, RZ ;  /* 0x0000000d240d7210 */ /* 0x008fca0007f1e0ff */
        /* <DEDUP_REMOVED lines=8> */
.L_x_14:
[----:B-1----:R-:W-:Y:S01]  /*1230*/  SHF.R.U64 R7, R8, R22, R9 ;  /* 0x0000001608077219 */ /* 0x002fe20000001209 */
[----:B0-----:R-:W-:Y:S01]  /*1240*/  VIADD R8, R27, 0xffffffff ;  /* 0xffffffff1b087836 */ /* 0x001fe20000000000 */
[----:B------:R-:W-:Y:S01]  /*1250*/  SHF.L.U32 R2, R28, R31, RZ ;  /* 0x0000001f1c027219 */ /* 0x000fe200000006ff */
[----:B------:R-:W-:Y:S01]  /*1260*/  @P1 IMAD R20, R21, R24, R6 ;  /* 0x0000001815141224 */ /* 0x000fe200078e0206 */
[----:B------:R-:W-:Y:S01]  /*1270*/  LOP3.LUT R15, R34, R15, RZ, 0xc0, !PT ;  /* 0x0000000f220f7212 */ /* 0x000fe200078ec0ff */
[----:B------:R-:W-:Y:S01]  /*1280*/  IMAD.MOV R9, RZ, RZ, -R7 ;  /* 0x000000ffff097224 */ /* 0x000fe200078e0a07 */
[----:B------:R-:W-:Y:S01]  /*1290*/  LOP3.LUT R8, R25, R8, RZ, 0xc0, !PT ;  /* 0x0000000819087212 */ /* 0x000fe200078ec0ff */
[----:B------:R-:W-:Y:S02]  /*12a0*/  IMAD.MOV.U32 R6, RZ, RZ, 0x1 ;  /* 0x00000001ff067424 */ /* 0x000fe400078e00ff */
[----:B------:R-:W-:Y:S02]  /*12b0*/  IMAD R15, R2, R7, R15 ;  /* 0x00000007020f7224 */ /* 0x000fe400078e020f */
[----:B----4-:R-:W-:-:S02]  /*12c0*/  IMAD R2, R9, R26, R36 ;  /* 0x0000001a09027224 */ /* 0x010fc400078e0224 */
[----:B--2---:R-:W-:Y:S02]  /*12d0*/  IMAD R19, R15, R29, R20 ;  /* 0x0000001d0f137224 */ /* 0x004fe400078e0214 */
[--C-:B------:R-:W-:Y:S01]  /*12e0*/  IMAD R2, R2, R27, R8.reuse ;  /* 0x0000001b02027224 */ /* 0x100fe200078e0208 */
[----:B------:R-:W-:-:S04]  /*12f0*/  PRMT R8, R6, 0x7610, R8 ;  /* 0x0000761006087816 */ /* 0x000fc80000000008 */
[----:B------:R-:W-:Y:S02]  /*1300*/  SEL R22, R2, R19, !P1 ;  /* 0x0000001302167207 */ /* 0x000fe40004800000 */
[----:B------:R-:W-:Y:S01]  /*1310*/  SEL R19, R19, R2, !P1 ;  /* 0x0000000213137207 */ /* 0x000fe20004800000 */
[----:B------:R-:W-:-:S07]  /*1320*/  IMAD.MOV.U32 R2, RZ, RZ, R30 ;  /* 0x000000ffff027224 */ /* 0x000fce00078e001e */
.L_x_12:
[----:B------:R-:W-:Y:S05]  /*1330*/  @!P3 BRA `(.L_x_15) ;  /* 0x00000000000cb947 */ /* 0x000fea0003800000 */
[----:B------:R-:W-:Y:S01]  /*1340*/  UCGABAR_WAIT ;  /* 0x0000000000007dc7 */ /* 0x000fe20008000000 */
[----:B------:R-:W-:Y:S01]  /*1350*/  CCTL.IVALL ;  /* 0x00000000ff00798f */ /* 0x000fe20002000000 */
[----:B------:R-:W-:Y:S05]  /*1360*/  BRA `(.L_x_16) ;  /* 0x0000000000047947 */ /* 0x000fea0003800000 */
.L_x_15:
[----:B------:R-:W-:Y:S06]  /*1370*/  BAR.SYNC.DEFER_BLOCKING 0x0 ;  /* 0x0000000000007b1d */ /* 0x000fec0000010000 */
.L_x_16:
[----:B------:R-:W-:Y:S05]  /*1380*/  @!P2 BRA `(.L_x_17) ;  /* 0x000000340084a947 */ /* 0x000fea0003800000 */
[----:B------:R-:W-:-:S13]  /*1390*/  ISETP.GT.U32.AND P0, PT, R35, 0x1, PT ;  /* 0x000000012300780c */ /* 0x000fda0003f04070 */
[----:B------:R-:W-:Y:S05]  /*13a0*/  @P0 EXIT ;  /* 0x000000000000094d */ /* 0x000fea0003800000 */
.L_x_18:
[----:B------:R-:W-:-:S08]  /*13b0*/  NOP ;  /* 0x0000000000007918 */ /* 0x000fd00000000000 */
[----:B------:R-:W1:Y:S02]  /*13c0*/  USETMAXREG.TRY_ALLOC.CTAPOOL UP0, 0xe8 ;  /* 0x000000e8000079c8 */ /* 0x000e640008000600 */
[----:B-1----:R-:W-:-:S13]  /*13d0*/  PLOP3.LUT P0, PT, PT, PT, UP0, 0x80, 0x0 ;  /* 0x000000000000781c */ /* 0x002fda0003f0f008 */
[----:B------:R-:W-:Y:S05]  /*13e0*/  @!P0 BRA `(.L_x_18) ;  /* 0xfffffffc00f08947 */ /* 0x000fea000383ffff */
[----:B------:R-:W-:-:S13]  /*13f0*/  LOP3.LUT P0, RZ, R8, 0xff, RZ, 0xc0, !PT ;  /* 0x000000ff08ff7812 */ /* 0x000fda000780c0ff */
[----:B------:R-:W-:Y:S05]  /*1400*/  @!P0 EXIT ;  /* 0x000000000000894d */ /* 0x000fea0003800000 */
[----:B------:R-:W1:Y:S01]  /*1410*/  S2UR UR4, SR_CgaCtaId ;  /* 0x00000000000479c3 */ /* 0x000e620000008800 */
[----:B--2---:R-:W-:Y:S01]  /*1420*/  VIADD R14, R14, 0xffffffff ;  /* 0xffffffff0e0e7836 */ /* 0x004fe20000000000 */
[CC--:B------:R-:W-:Y:S01]  /*1430*/  LEA.HI R4, R0.reuse, R3.reuse, RZ, 0x2 ;  /* 0x0000000300047211 */ /* 0x0c0fe200078f10ff */
[----:B------:R-:W-:Y:S01]  /*1440*/  UMOV UR41, 0x400 ;  /* 0x0000040000297882 */ /* 0x000fe20000000000 */
[----:B------:R-:W-:Y:S01]  /*1450*/  LEA.HI R0, R0, R3, RZ, 0x5 ;  /* 0x0000000300007211 */ /* 0x000fe200078f28ff */
[----:B------:R-:W-:Y:S01]  /*1460*/  UISETP.LT.AND UP0, UPT, UR40, 0x1, UPT ;  /* 0x000000012800788c */ /* 0x000fe2000bf01270 */
[----:B------:R-:W-:Y:S01]  /*1470*/  R2UR UR42, R14 ;  /* 0x000000000e2a72ca */ /* 0x000fe200000e0000 */
[----:B------:R-:W-:Y:S01]  /*1480*/  ULDC UR6, c[0x0][0x284] ;  /* 0x0000a10000067ab9 */ /* 0x000fe20000000800 */
[--C-:B------:R-:W-:Y:S01]  /*1490*/  SHF.R.S32.HI R60, RZ, 0x2, R4.reuse ;  /* 0x00000002ff3c7819 */ /* 0x100fe20000011404 */
[----:B------:R-:W-:Y:S01]  /*14a0*/  USEL UR43, UR40, 0x1, UP0 ;  /* 0x00000001282b7887 */ /* 0x000fe20008000000 */
[----:B------:R-:W-:Y:S01]  /*14b0*/  SHF.R.S32.HI R5, RZ, 0x1f, R4 ;  /* 0x0000001fff057819 */ /* 0x000fe20000011404 */
[----:B------:R-:W-:Y:S01]  /*14c0*/  USHF.L.U32 UR46, UR40, 0x1, URZ ;  /* 0x00000001282e7899 */ /* 0x000fe2000800063f */
[----:B------:R-:W-:Y:S01]  /*14d0*/  LOP3.LUT R4, R4, 0xfffffffc, RZ, 0xc0, !PT ;  /* 0xfffffffc04047812 */ /* 0x000fe200078ec0ff */
[----:B------:R-:W-:Y:S01]  /*14e0*/  UIADD3 UR43, -UR43, UR40, URZ ;  /* 0x000000282b2b7290 */ /* 0x000fe2000fffe13f */
[----:B------:R-:W-:-:S02]  /*14f0*/  LEA.HI R5, R5, R60, RZ, 0x3 ;  /* 0x0000003c05057211 */ /* 0x000fc400078f18ff */
[----:B------:R-:W-:Y:S01]  /*1500*/  ISETP.NE.AND P0, PT, R14, RZ, PT ;  /* 0x000000ff0e00720c */ /* 0x000fe20003f05270 */
[----:B---3--:R-:W-:Y:S01]  /*1510*/  IMAD.IADD R59, R3, 0x1, -R4 ;  /* 0x00000001033b7824 */ /* 0x008fe200078e0a04 */
[----:B------:R-:W-:Y:S01]  /*1520*/  LOP3.LUT R5, R5, 0xfffffff8, RZ, 0xc0, !PT ;  /* 0xfffffff805057812 */ /* 0x000fe200078ec0ff */
[----:B------:R-:W-:Y:S01]  /*1530*/  USHF.L.U32 UR42, UR42, 0x3, URZ ;  /* 0x000000032a2a7899 */ /* 0x000fe2000800063f */
[----:B------:R-:W-:Y:S02]  /*1540*/  LOP3.LUT R72, R16, 0x1, RZ, 0xfc, !PT ;  /* 0x0000000110487812 */ /* 0x000fe400078efcff */
[----:B------:R-:W-:Y:S01]  /*1550*/  SEL R73, RZ, 0x1, P0 ;  /* 0x00000001ff497807 */ /* 0x000fe20000000000 */
[----:B------:R-:W-:Y:S01]  /*1560*/  IMAD.IADD R60, R60, 0x1, -R5 ;  /* 0x000000013c3c7824 */ /* 0x000fe200078e0a05 */
[----:B-1----:R-:W-:Y:S01]  /*1570*/  ULEA UR41, UR4, UR41, 0x18 ;  /* 0x0000002904297291 */ /* 0x002fe2000f8ec03f */
[----:B------:R-:W-:Y:S01]  /*1580*/  SHF.R.S32.HI R5, RZ, 0x5, R0 ;  /* 0x00000005ff057819 */ /* 0x000fe20000011400 */
[----:B------:R-:W-:-:S02]  /*1590*/  IMAD.U32 R63, RZ, RZ, UR42 ;  /* 0x0000002aff3f7e24 */ /* 0x000fc4000f8e00ff */
[----:B------:R-:W-:Y:S01]  /*15a0*/  UIADD3 UR47, UR41, 0x60, URZ ;  /* 0x00000060292f7890 */ /* 0x000fe2000fffe03f */
[--C-:B------:R-:W-:Y:S01]  /*15b0*/  SHF.R.S32.HI R61, RZ, 0x1f, R60.reuse ;  /* 0x0000001fff3d7819 */ /* 0x100fe2000001143c */
[----:B------:R-:W-:Y:S01]  /*15c0*/  UIADD3 UR4, UR41, 0x5180, URZ ;  /* 0x0000518029047890 */ /* 0x000fe2000fffe03f */
[--C-:B------:R-:W-:Y:S01]  /*15d0*/  IMAD R66, R5, -0x10, -R60.reuse ;  /* 0xfffffff005427824 */ /* 0x100fe200078e0a3c */
[----:B------:R-:W-:Y:S01]  /*15e0*/  UIADD3 UR5, UR41, 0x180, URZ ;  /* 0x0000018029057890 */ /* 0x000fe2000fffe03f */
[----:B------:R-:W-:Y:S01]  /*15f0*/  LOP3.LUT R65, R63, 0x8, RZ, 0xc0, !PT ;  /* 0x000000083f417812 */ /* 0x000fe200078ec0ff */
[----:B------:R-:W-:Y:S01]  /*1600*/  USHF.R.U32.HI UR4, URZ, 0x4, UR4 ;  /* 0x000000043f047899 */ /* 0x000fe20008011604 */
[----:B------:R-:W-:Y:S01]  /*1610*/  IMAD.U32 R62, RZ, RZ, UR47 ;  /* 0x0000002fff3e7e24 */ /* 0x000fe2000f8e00ff */
[----:B------:R-:W-:Y:S01]  /*1620*/  USHF.R.U32.HI UR5, URZ, 0x4, UR5 ;  /* 0x000000043f057899 */ /* 0x000fe20008011605 */
[----:B------:R-:W-:Y:S01]  /*1630*/  IMAD.WIDE R60, R5, 0x10, R60 ;  /* 0x00000010053c7825 */ /* 0x000fe200078e023c */
[----:B------:R-:W-:Y:S01]  /*1640*/  ULOP3.LUT UR4, UR4, 0x3fff, URZ, 0xc0, !UPT ;  /* 0x00003fff04047892 */ /* 0x000fe2000f8ec03f */
[----:B------:R-:W-:Y:S01]  /*1650*/  LOP3.LUT R63, R63, 0x8, RZ, 0xc, !PT ;  /* 0x000000083f3f7812 */ /* 0x000fe200078e0cff */
[----:B------:R-:W-:Y:S01]  /*1660*/  ULOP3.LUT UR5, UR5, 0x3fff, URZ, 0xc0, !UPT ;  /* 0x00003fff05057892 */ /* 0x000fe2000f8ec03f */
[----:B------:R-:W-:Y:S01]  /*1670*/  VIADD R64, R62, UR42 ;  /* 0x0000002a3e407c36 */ /* 0x000fe20008000000 */
[----:B------:R-:W-:Y:S01]  /*1680*/  LOP3.LUT R65, R65, 0x18, RZ, 0x3c, !PT ;  /* 0x0000001841417812 */ /* 0x000fe200078e3cff */
[----:B------:R-:W-:Y:S01]  /*1690*/  VIADD R66, R66, UR6 ;  /* 0x0000000642427c36 */ /* 0x000fe20008000000 */
[----:B------:R-:W-:-:S02]  /*16a0*/  ULOP3.LUT UR44, UR4, 0x10000, URZ, 0xfc, !UPT ;  /* 0x00010000042c7892 */ /* 0x000fc4000f8efc3f */
[----:B------:R-:W-:-:S12]  /*16b0*/  ULOP3.LUT UR45, UR5, 0x10000, URZ, 0xfc, !UPT ;  /* 0x00010000052d7892 */ /* 0x000fd8000f8efc3f */
.L_x_102:
[----:B------:R-:W-:Y:S01]  /*16c0*/  SHF.L.U32 R3, R73, 0x1f, RZ ;  /* 0x0000001f49037819 */ /* 0x000fe200000006ff */
[----:B------:R-:W-:Y:S02]  /*16d0*/  ULDC UR4, c[0x0][0x28c] ;  /* 0x0000a30000047ab9 */ /* 0x000fe40000000800 */
[----:B------:R-:W-:Y:S01]  /*16e0*/  ISETP.LT.AND P1, PT, RZ, UR4, PT ;  /* 0x00000004ff007c0c */ /* 0x000fe2000bf21270 */
[----:B-1----:R-:W1:Y:S02]  /*16f0*/  SYNCS.PHASECHK.TRANS64.TRYWAIT P0, [R62+UR42], R3 ;  /* 0x000000033e0075a7 */ /* 0x002e64000800016a */
[----:B-1-34-:R-:W-:Y:S10]  /*1700*/  @!P0 BRA `(.L_x_19) ;  /* 0x0000004000dc8947 */ /* 0x01aff40003800000 */
.L_x_125:
[----:B------:R-:W-:Y:S05]  /*1710*/  @P1 BRA `(.L_x_20) ;  /* 0x0000000000401947 */ /* 0x000fea0003800000 */
[----:B------:R-:W-:Y:S01]  /*1720*/  MOV R0, 0x0 ;  /* 0x0000000000007802 */ /* 0x000fe20000000f00 */
[----:B------:R-:W-:Y:S01]  /*1730*/  ULDC.64 UR4, c[0x4][0x68] ;  /* 0x01001a0000047ab9 */ /* 0x000fe20000000a00 */
[----:B------:R-:W-:Y:S01]  /*1740*/  ULDC.64 UR6, c[0x4][0x8] ;  /* 0x0100020000067ab9 */ /* 0x000fe20000000a00 */
[----:B------:R-:W-:Y:S01]  /*1750*/  IMAD.U32 R4, RZ, RZ, UR4 ;  /* 0x00000004ff047e24 */ /* 0x000fe2000f8e00ff */
[----:B------:R2:W3:Y:S01]  /*1760*/  LDC.64 R14, c[0x4][R0] ;  /* 0x01000000000e7b82 */ /* 0x0004e20000000a00 */
[----:B------:R-:W-:Y:S01]  /*1770*/  IMAD.U32 R5, RZ, RZ, UR5 ;  /* 0x00000005ff057e24 */ /* 0x000fe2000f8e00ff */
[----:B------:R-:W-:Y:S01]  /*1780*/  ULDC.64 UR4, c[0x4][0x70] ;  /* 0x01001c0000047ab9 */ /* 0x000fe20000000a00 */
[----:B------:R-:W-:Y:S02]  /*1790*/  IMAD.U32 R10, RZ, RZ, UR6 ;  /* 0x00000006ff0a7e24 */ /* 0x000fe4000f8e00ff */
[----:B------:R-:W-:Y:S02]  /*17a0*/  IMAD.U32 R6, RZ, RZ, UR4 ;  /* 0x00000004ff067e24 */ /* 0x000fe4000f8e00ff */
[----:B------:R-:W-:-:S02]  /*17b0*/  IMAD.U32 R7, RZ, RZ, UR5 ;  /* 0x00000005ff077e24 */ /* 0x000fc4000f8e00ff */
[----:B------:R-:W-:Y:S02]  /*17c0*/  IMAD.U32 R11, RZ, RZ, UR7 ;  /* 0x00000007ff0b7e24 */ /* 0x000fe4000f8e00ff */
[----:B------:R-:W-:Y:S02]  /*17d0*/  IMAD.MOV.U32 R8, RZ, RZ, 0x1e1 ;  /* 0x000001e1ff087424 */ /* 0x000fe400078e00ff */
[----:B0-----:R-:W-:Y:S02]  /*17e0*/  IMAD.MOV.U32 R12, RZ, RZ, 0x1 ;  /* 0x00000001ff0c7424 */ /* 0x001fe400078e00ff */
[----:B--2---:R-:W-:-:S07]  /*17f0*/  IMAD.MOV.U32 R13, RZ, RZ, RZ ;  /* 0x000000ffff0d7224 */ /* 0x004fce00078e00ff */
[----:B------:R-:W-:-:S07]  /*1800*/  LEPC R20, `(.L_x_20) ;  /* 0x000000001014794e */ /* 0x000fce0000000000 */
[----:B-1-3-5:R-:W-:Y:S05]  /*1810*/  CALL.ABS.NOINC R14 ;  /* 0x000000000e007343 */ /* 0x02afea0003c00000 */
.L_x_20:
[----:B------:R-:W-:-:S13]  /*1820*/  ISETP.NE.AND P0, PT, R72, 0x3, PT ;  /* 0x000000034800780c */ /* 0x000fda0003f05270 */
[----:B------:R-:W-:Y:S05]  /*1830*/  @!P0 BRA `(.L_x_21) ;  /* 0x0000000000048947 */ /* 0x000fea0003800000 */
[----:B------:R-:W-:Y:S01]  /*1840*/  BPT.TRAP 0x1 ;  /* 0x000000040000795c */ /* 0x000fe20000300000 */
.L_x_21:
[----:B-1----:R-:W-:Y:S02]  /*1850*/  IMAD.U32 R3, RZ, RZ, UR38 ;  /* 0x00000026ff037e24 */ /* 0x002fe4000f8e00ff */
[----:B------:R-:W-:-:S03]  /*1860*/  IMAD.U32 R0, RZ, RZ, UR39 ;  /* 0x00000027ff007e24 */ /* 0x000fc6000f8e00ff */
[----:B------:R-:W-:Y:S02]  /*1870*/  LEA R3, R3, UR41, 0x3 ;  /* 0x0000002903037c11 */ /* 0x000fe4000f8e18ff */
[----:B------:R-:W-:-:S04]  /*1880*/  SHF.L.U32 R0, R0, 0x1f, RZ ;  /* 0x0000001f00007819 */ /* 0x000fc800000006ff */
[----:B------:R1:W2:Y:S01]  /*1890*/  SYNCS.PHASECHK.TRANS64.TRYWAIT P1, [R3+URZ], R0 ;  /* 0x00000000030075a7 */ /* 0x0002a2000802017f */
[----:B------:R-:W-:Y:S05]  /*18a0*/  @!P0 BRA `(.L_x_22) ;  /* 0x0000000000048947 */ /* 0x000fea0003800000 */
[----:B------:R-:W-:Y:S01]  /*18b0*/  BPT.TRAP 0x1 ;  /* 0x000000040000795c */ /* 0x000fe20000300000 */
.L_x_22:
[----:B--2---:R-:W-:Y:S05]  /*18c0*/  @P1 BRA `(.L_x_23) ;  /* 0x0000000000081947 */ /* 0x004fea0003800000 */
[----:B------:R-:W2:Y:S02]  /*18d0*/  SYNCS.PHASECHK.TRANS64.TRYWAIT P1, [R3+URZ], R0 ;  /* 0x00000000030075a7 */ /* 0x000ea4000802017f */
[----:B--2---:R-:W-:Y:S05]  /*18e0*/  @!P1 BRA `(.L_x_24) ;  /* 0x0000004000789947 */ /* 0x004fea0003800000 */
.L_x_23:
[----:B------:R-:W-:Y:S05]  /*18f0*/  WARPSYNC.ALL ;  /* 0x0000000000007948 */ /* 0x000fea0003800000 */
[----:B------:R-:W-:Y:S01]  /*1900*/  ULEA UR4, UR38, UR45, 0x8 ;  /* 0x0000002d26047291 */ /* 0x000fe2000f8e403f */
[----:B------:R-:W-:Y:S01]  /*1910*/  WARPGROUP.ARRIVE ;  /* 0x00000000000079c5 */ /* 0x000fe20000000000 */
[----:B------:R-:W-:Y:S01]  /*1920*/  ULEA UR6, UR38, UR44, 0x8 ;  /* 0x0000002c26067291 */ /* 0x000fe2000f8e403f */
[----:B-12---:R-:W-:Y:S01]  /*1930*/  IMAD.U32 R0, RZ, RZ, UR43 ;  /* 0x0000002bff007e24 */ /* 0x006fe2000f8e00ff */
[----:B------:R-:W-:Y:S01]  /*1940*/  UMOV UR5, 0x80000020 ;  /* 0x8000002000057882 */ /* 0x000fe20000000000 */
[----:B------:R-:W-:-:S03]  /*1950*/  UMOV UR7, 0x80000020 ;  /* 0x8000002000077882 */ /* 0x000fc60000000000 */
[----:B------:R-:W-:-:S03]  /*1960*/  ISETP.GE.AND P1, PT, R0, 0x1, PT ;  /* 0x000000010000780c */ /* 0x000fc60003f26270 */
[----:B------:R-:W-:Y:S01]  /*1970*/  HGMMA.64x64x16.F32 R24, gdesc[UR4], RZ, !UPT, gsb0 ;  /* 0x00e00000041879f0 */ /* 0x000fe2000c0008ff */
[----:B------:R-:W-:Y:S02]  /*1980*/  UIADD3 UR4, UR4, 0x2, URZ ;  /* 0x0000000204047890 */ /* 0x000fe4000fffe03f */
[----:B------:R-:W-:Y:S01]  /*1990*/  UIADD3 UR6, UR6, 0x2, URZ ;  /* 0x0000000206067890 */ /* 0x000fe2000fffe03f */
[----:B------:R-:W-:Y:S01]  /*19a0*/  UMOV UR5, 0x80000020 ;  /* 0x8000002000057882 */ /* 0x000fe20000000000 */
[----:B------:R-:W-:Y:S01]  /*19b0*/  UMOV UR7, 0x80000020 ;  /* 0x8000002000077882 */ /* 0x000fe20000000000 */
[----:B------:R-:W-:Y:S02]  /*19c0*/  WARPGROUP.DEPBAR.LE gsb0, 0x0 ;  /* 0x00008000000079c5 */ /* 0x000fe40000010000 */
[----:B------:R-:W-:-:S06]  /*19d0*/  WARPGROUP.ARRIVE ;  /* 0x00000000000079c5 */ /* 0x000fcc0000000000 */
[----:B------:R-:W-:Y:S03]  /*19e0*/  HGMMA.64x64x16.F32 R24, gdesc[UR4], R24, gsb0 ;  /* 0x00e00000041879f0 */ /* 0x000fe60008000818 */
[----:B------:R-:W-:Y:S02]  /*19f0*/  WARPGROUP.DEPBAR.LE gsb0, 0x0 ;  /* 0x00008000000079c5 */ /* 0x000fe40000010000 */
[----:B------:R-:W-:Y:S05]  /*1a00*/  @!P1 BRA `(.L_x_25) ;  /* 0x0000000000d49947 */ /* 0x000fea0003800000 */
[----:B------:R-:W-:Y:S01]  /*1a10*/  UIADD3 UR4, UR38, 0x1, URZ ;  /* 0x0000000126047890 */ /* 0x000fe2000fffe03f */
[----:B------:R-:W-:Y:S02]  /*1a20*/  IMAD.U32 R0, RZ, RZ, UR43 ;  /* 0x0000002bff007e24 */ /* 0x000fe4000f8e00ff */
[----:B------:R-:W-:Y:S01]  /*1a30*/  IMAD.U32 R3, RZ, RZ, UR38 ;  /* 0x00000026ff037e24 */ /* 0x000fe2000f8e00ff */
[----:B------:R-:W-:-:S04]  /*1a40*/  UISETP.NE.AND UP0, UPT, UR4, 0x5, UPT ;  /* 0x000000050400788c */ /* 0x000fc8000bf05270 */
[----:B------:R-:W-:Y:S02]  /*1a50*/  USEL UR5, URZ, 0x1, UP0 ;  /* 0x000000013f057887 */ /* 0x000fe40008000000 */
[----:B------:R-:W-:Y:S02]  /*1a60*/  USEL UR8, UR4, URZ, UP0 ;  /* 0x0000003f04087287 */ /* 0x000fe40008000000 */
[----:B------:R-:W-:-:S06]  /*1a70*/  ULOP3.LUT UR5, UR39, UR5, URZ, 0x3c, !UPT ;  /* 0x0000000527057292 */ /* 0x000fcc000f8e3c3f */
[----:B------:R-:W-:-:S07]  /*1a80*/  IMAD.U32 R6, RZ, RZ, UR5 ;  /* 0x00000005ff067e24 */ /* 0x000fce000f8e00ff */
.L_x_32:
[----:B------:R-:W-:Y:S05]  /*1a90*/  @!P0 BRA `(.L_x_26) ;  /* 0x0000000000048947 */ /* 0x000fea0003800000 */
[----:B------:R-:W-:Y:S01]  /*1aa0*/  BPT.TRAP 0x1 ;  /* 0x000000040000795c */ /* 0x000fe20000300000 */
.L_x_26:
[----:B------:R-:W-:Y:S01]  /*1ab0*/  ULEA UR4, UR8, UR41, 0x3 ;  /* 0x0000002908047291 */ /* 0x000fe2000f8e183f */
[----:B------:R-:W-:-:S08]  /*1ac0*/  SHF.L.U32 R4, R6, 0x1f, RZ ;  /* 0x0000001f06047819 */ /* 0x000fd000000006ff */
[----:B------:R1:W2:Y:S01]  /*1ad0*/  SYNCS.PHASECHK.TRANS64.TRYWAIT P1, [UR4], R4 ;  /* 0x00000004ff0075a7 */ /* 0x0002a20008020144 */
[----:B------:R-:W-:Y:S05]  /*1ae0*/  @!P0 BRA `(.L_x_27) ;  /* 0x0000000000048947 */ /* 0x000fea0003800000 */
[----:B------:R-:W-:Y:S01]  /*1af0*/  BPT.TRAP 0x1 ;  /* 0x000000040000795c */ /* 0x000fe20000300000 */
.L_x_27:
[----:B--2---:R-:W-:Y:S05]  /*1b00*/  @P1 BRA `(.L_x_28) ;  /* 0x0000000000081947 */ /* 0x004fea0003800000 */
[----:B------:R-:W2:Y:S02]  /*1b10*/  SYNCS.PHASECHK.TRANS64.TRYWAIT P1, [UR4], R4 ;  /* 0x00000004ff0075a7 */ /* 0x000ea40008020144 */
[----:B--2---:R-:W-:Y:S05]  /*1b20*/  @!P1 BRA `(.L_x_29) ;  /* 0x0000003c00fc9947 */ /* 0x004fea0003800000 */
.L_x_28:
[----:B------:R-:W-:Y:S01]  /*1b30*/  ULEA UR4, UR8, UR45, 0x8 ;  /* 0x0000002d08047291 */ /* 0x000fe2000f8e403f */
[----:B------:R-:W-:Y:S01]  /*1b40*/  WARPGROUP.ARRIVE ;  /* 0x00000000000079c5 */ /* 0x000fe20000000000 */
[----:B------:R-:W-:Y:S01]  /*1b50*/  ULEA UR6, UR8, UR44, 0x8 ;  /* 0x0000002c08067291 */ /* 0x000fe2000f8e403f */
[----:B------:R-:W-:Y:S01]  /*1b60*/  UMOV UR5, 0x80000020 ;  /* 0x8000002000057882 */ /* 0x000fe20000000000 */
[----:B------:R-:W-:-:S07]  /*1b70*/  UMOV UR7, 0x80000020 ;  /* 0x8000002000077882 */ /* 0x000fce0000000000 */
[----:B------:R-:W-:Y:S01]  /*1b80*/  HGMMA.64x64x16.F32 R24, gdesc[UR4], R24, gsb0 ;  /* 0x00e00000041879f0 */ /* 0x000fe20008000818 */
        /* <DEDUP_REMOVED lines=9> */
[----:B------:R-:W-:Y:S01]  /*1c20*/  BPT.TRAP 0x1 ;  /* 0x000000040000795c */ /* 0x000fe20000300000 */
.L_x_30:
[----:B------:R-:W-:-:S13]  /*1c30*/  ISETP.NE.AND P1, PT, R67, RZ, PT ;  /* 0x000000ff4300720c */ /* 0x000fda0003f25270 */
[----:B-12---:R-:W-:-:S05]  /*1c40*/  @P1 LEA R4, R3, UR41, 0x3 ;  /* 0x0000002903041c11 */ /* 0x006fca000f8e18ff */
[----:B------:R-:W-:-:S05]  /*1c50*/  @P1 VIADD R5, R4, 0x28 ;  /* 0x0000002804051836 */ /* 0x000fca0000000000 */
[----:B------:R-:W-:-:S04]  /*1c60*/  @P1 PRMT R5, R56, 0x654, R5 ;  /* 0x0000065438051816 */ /* 0x000fc80000000005 */
[----:B------:R1:W-:Y:S01]  /*1c70*/  @P1 SYNCS.ARRIVE.TRANS64.RED.A1T0 RZ, [R5+URZ], RZ ;  /* 0x000000ff05ff19a7 */ /* 0x0003e2000810043f */
[----:B------:R-:W-:-:S13]  /*1c80*/  ISETP.GT.U32.AND P1, PT, R16, 0x1, PT ;  /* 0x000000011000780c */ /* 0x000fda0003f24070 */
[----:B-1----:R-:W-:Y:S05]  /*1c90*/  @P1 BRA `(.L_x_31) ;  /* 0x0000000000041947 */ /* 0x002fea0003800000 */
[----:B------:R-:W-:Y:S01]  /*1ca0*/  BPT.TRAP 0x1 ;  /* 0x000000040000795c */ /* 0x000fe20000300000 */
.L_x_31:
[----:B------:R-:W-:Y:S01]  /*1cb0*/  UIADD3 UR8, UR8, 0x1, URZ ;  /* 0x0000000108087890 */ /* 0x000fe2000fffe03f */
[C---:B------:R-:W-:Y:S01]  /*1cc0*/  ISETP.GT.AND P2, PT, R0.reuse, 0x1, PT ;  /* 0x000000010000780c */ /* 0x040fe20003f44270 */
[----:B------:R-:W-:Y:S02]  /*1cd0*/  VIADD R3, R3, 0x1 ;  /* 0x0000000103037836 */ /* 0x000fe40000000000 */
[----:B------:R-:W-:Y:S01]  /*1ce0*/  UISETP.NE.AND UP0, UPT, UR8, 0x5, UPT ;  /* 0x000000050800788c */ /* 0x000fe2000bf05270 */
[----:B------:R-:W-:Y:S02]  /*1cf0*/  VIADD R0, R0, 0xffffffff ;  /* 0xffffffff00007836 */ /* 0x000fe40000000000 */
[C---:B------:R-:W-:Y:S01]  /*1d00*/  ISETP.NE.AND P1, PT, R3.reuse, 0x5, PT ;  /* 0x000000050300780c */ /* 0x040fe20003f25270 */
[----:B------:R-:W-:Y:S02]  /*1d10*/  USEL UR4, URZ, 0x1, UP0 ;  /* 0x000000013f047887 */ /* 0x000fe40008000000 */
[----:B------:R-:W-:Y:S01]  /*1d20*/  USEL UR8, UR8, URZ, UP0 ;  /* 0x0000003f08087287 */ /* 0x000fe20008000000 */
[----:B------:R-:W-:-:S03]  /*1d30*/  SEL R3, R3, RZ, P1 ;  /* 0x000000ff03037207 */ /* 0x000fc60000800000 */
[----:B------:R-:W-:Y:S01]  /*1d40*/  LOP3.LUT R6, R6, UR4, RZ, 0x3c, !PT ;  /* 0x0000000406067c12 */ /* 0x000fe2000f8e3cff */
[----:B------:R-:W-:Y:S07]  /*1d50*/  @P2 BRA `(.L_x_32) ;  /* 0xfffffffc004c2947 */ /* 0x000fee000383ffff */
.L_x_25:
[----:B------:R-:W1:Y:S01]  /*1d60*/  LDC R0, c[0x0][0x28c] ;  /* 0x0000a300ff007b82 */ /* 0x000e620000000800 */
[----:B------:R2:W-:Y:S01]  /*1d70*/  SYNCS.ARRIVE.TRANS64.A1T0 RZ, [R63+UR47], RZ ;  /* 0x000000ff3fff79a7 */ /* 0x0005e2000810002f */
[----:B-1----:R-:W-:-:S13]  /*1d80*/  ISETP.GE.AND P1, PT, R0, 0x1, PT ;  /* 0x000000010000780c */ /* 0x002fda0003f26270 */
[----:B--2---:R-:W-:Y:S05]  /*1d90*/  @!P1 BRA `(.L_x_33) ;  /* 0x0000000000449947 */ /* 0x004fea0003800000 */
[----:B------:R-:W-:Y:S05]  /*1da0*/  @!P0 BRA `(.L_x_34) ;  /* 0x0000000000048947 */ /* 0x000fea0003800000 */
[----:B------:R-:W-:Y:S01]  /*1db0*/  BPT.TRAP 0x1 ;  /* 0x000000040000795c */ /* 0x000fe20000300000 */
.L_x_34:
[----:B------:R-:W-:-:S13]  /*1dc0*/  ISETP.NE.AND P0, PT, R67, RZ, PT ;  /* 0x000000ff4300720c */ /* 0x000fda0003f05270 */
[----:B------:R-:W-:-:S05]  /*1dd0*/  VOTEU.ANY UP0, P0 ;  /* 0x00000000003f7886 */ /* 0x000fca0000000100 */
[----:B------:R-:W-:-:S06]  /*1de0*/  @UP0 UIADD3 UR4, UR43, UR38, URZ ;  /* 0x000000262b040290 */ /* 0x000fcc000fffe03f */
[----:B------:R-:W-:Y:S02]  /*1df0*/  IMAD.U32 R4, RZ, RZ, UR4 ;  /* 0x00000004ff047e24 */ /* 0x000fe4000f8e00ff */
[----:B------:R-:W-:Y:S02]  /*1e00*/  IMAD.U32 R3, RZ, RZ, UR4 ;  /* 0x00000004ff037e24 */ /* 0x000fe4000f8e00ff */
[----:B------:R-:W-:-:S05]  /*1e10*/  @P0 IMAD.WIDE.U32 R4, R4, -0x33333333, RZ ;  /* 0xcccccccd04040825 */ /* 0x000fca00078e00ff */
[----:B------:R-:W-:-:S05]  /*1e20*/  @P0 SHF.R.U32.HI R0, RZ, 0x2, R5 ;  /* 0x00000002ff000819 */ /* 0x000fca0000011605 */
[----:B------:R-:W-:-:S05]  /*1e30*/  @P0 IMAD R0, R0, -0x5, R3 ;  /* 0xfffffffb00000824 */ /* 0x000fca00078e0203 */
[----:B------:R-:W-:-:S05]  /*1e40*/  @P0 LEA R0, R0, UR41, 0x3 ;  /* 0x0000002900000c11 */ /* 0x000fca000f8e18ff */
[----:B------:R-:W-:-:S05]  /*1e50*/  @P0 VIADD R3, R0, 0x28 ;  /* 0x0000002800030836 */ /* 0x000fca0000000000 */
[----:B------:R-:W-:-:S04]  /*1e60*/  @P0 PRMT R3, R56, 0x654, R3 ;  /* 0x0000065438030816 */ /* 0x000fc80000000003 */
[----:B------:R1:W-:Y:S01]  /*1e70*/  @P0 SYNCS.ARRIVE.TRANS64.RED.A1T0 RZ, [R3+URZ], RZ ;  /* 0x000000ff03ff09a7 */ /* 0x0003e2000810043f */
[----:B------:R-:W-:-:S13]  /*1e80*/  ISETP.GT.U32.AND P0, PT, R16, 0x1, PT ;  /* 0x000000011000780c */ /* 0x000fda0003f04070 */
[----:B-1----:R-:W-:Y:S05]  /*1e90*/  @P0 BRA `(.L_x_33) ;  /* 0x0000000000040947 */ /* 0x002fea0003800000 */
[----:B------:R-:W-:Y:S01]  /*1ea0*/  BPT.TRAP 0x1 ;  /* 0x000000040000795c */ /* 0x000fe20000300000 */
.L_x_33:
[----:B------:R-:W-:Y:S01]  /*1eb0*/  SHF.L.U32 R3, R73, 0x1f, RZ ;  /* 0x0000001f49037819 */ /* 0x000fe200000006ff */
[----:B------:R-:W-:Y:S01]  /*1ec0*/  UIADD3 UR38, UR46, UR38, URZ ;  /* 0x000000262e267290 */ /* 0x000fe2000fffe03f */
[----:B------:R-:W1:Y:S01]  /*1ed0*/  LDC R0, c[0x0][0x288] ;  /* 0x0000a200ff007b82 */ /* 0x000e620000000800 */
[----:B------:R-:W-:Y:S01]  /*1ee0*/  UISETP.GE.U32.AND UP1, UPT, UR46, 0x5, UPT ;  /* 0x000000052e00788c */ /* 0x000fe2000bf26070 */
[----:B------:R-:W-:Y:S01]  /*1ef0*/  IMAD.SHL.U32 R8, R59, 0x2, RZ ;  /* 0x000000023b087824 */ /* 0x000fe200078e00ff */
[----:B------:R-:W-:Y:S02]  /*1f00*/  UISETP.GT.U32.AND UP0, UPT, UR38, 0x4, UPT ;  /* 0x000000042600788c */ /* 0x000fe4000bf04070 */
[----:B------:R-:W-:Y:S02]  /*1f10*/  UIMAD.WIDE.U32 UR4, UR38, -0x33333333, URZ ;  /* 0xcccccccd260478a5 */ /* 0x000fe4000f8e003f */
[----:B------:R-:W-:Y:S01]  /*1f20*/  UISETP.LT.U32.AND UP0, UPT, UR46, 0x5, UP0 ;  /* 0x000000052e00788c */ /* 0x000fe20008701070 */
[----:B------:R-:W2:Y:S01]  /*1f30*/  SYNCS.PHASECHK.TRANS64.TRYWAIT P0, [R62+UR42+0x10], R3 ;  /* 0x000010033e0075a7 */ /* 0x000ea2000800016a */
[----:B------:R-:W-:Y:S01]  /*1f40*/  USHF.R.U32.HI UR4, URZ, 0x2, UR5 ;  /* 0x000000023f047899 */ /* 0x000fe20008011605 */
[----:B------:R-:W-:Y:S01]  /*1f50*/  SHF.R.S32.HI R9, RZ, 0x1f, R8 ;  /* 0x0000001fff097819 */ /* 0x000fe20000011408 */
[----:B------:R-:W-:-:S02]  /*1f60*/  USEL UR6, URZ, 0x1, !UP0 ;  /* 0x000000013f067887 */ /* 0x000fc4000c000000 */
[----:B------:R-:W-:Y:S02]  /*1f70*/  UIMAD UR38, UR4, -0x5, UR38 ;  /* 0xfffffffb042678a4 */ /* 0x000fe4000f8e0226 */
[----:B------:R-:W-:-:S04]  /*1f80*/  ULOP3.LUT UR39, UR39, UR6, URZ, 0x3c, !UPT ;  /* 0x0000000627277292 */ /* 0x000fc8000f8e3c3f */
[----:B------:R-:W-:Y:S01]  /*1f90*/  @UP1 ULOP3.LUT UR39, UR39, 0x1, UR4, 0x78, !UPT ;  /* 0x0000000127271892 */ /* 0x000fe2000f8e7804 */
[----:B-12---:R-:W-:Y:S11]  /*1fa0*/  @!P0 BRA `(.L_x_35) ;  /* 0x0000003800f48947 */ /* 0x006ff60003800000 */
.L_x_126:
[----:B------:R-:W-:Y:S01]  /*1fb0*/  IMAD.SHL.U32 R7, R19, 0x40, RZ ;  /* 0x0000004013077824 */ /* 0x000fe200078e00ff */
[----:B------:R-:W-:Y:S01]  /*1fc0*/  ULDC UR6, c[0x0][0x284] ;  /* 0x0000a10000067ab9 */ /* 0x000fe20000000800 */
[----:B------:R-:W-:Y:S01]  /*1fd0*/  IMAD.SHL.U32 R14, R22, 0x40, RZ ;  /* 0x00000040160e7824 */ /* 0x000fe200078e00ff */
[----:B------:R-:W-:Y:S01]  /*1fe0*/  SHF.R.S32.HI R11, RZ, 0x1f, R2 ;  /* 0x0000001fff0b7819 */ /* 0x000fe20000011402 */
[----:B------:R-:W-:Y:S01]  /*1ff0*/  ULDC.64 UR4, c[0x0][0x5d0] ;  /* 0x0001740000047ab9 */ /* 0x000fe20000000a00 */
[----:B------:R-:W-:Y:S01]  /*2000*/  ISETP.GE.AND P0, PT, R7, UR6, PT ;  /* 0x0000000607007c0c */ /* 0x000fe2000bf06270 */
[----:B------:R-:W-:Y:S01]  /*2010*/  IMAD.WIDE.U32 R4, R2, UR4, R8 ;  /* 0x0000000402047c25 */ /* 0x000fe2000f8e0008 */
[----:B------:R-:W-:Y:S02]  /*2020*/  SHF.R.S32.HI R15, RZ, 0x1f, R14 ;  /* 0x0000001fff0f7819 */ /* 0x000fe4000001140e */
[C---:B------:R-:W-:Y:S01]  /*2030*/  ISETP.GE.OR P0, PT, R14.reuse, R0, P0 ;  /* 0x000000000e00720c */ /* 0x040fe20000706670 */
[----:B-1----:R-:W-:Y:S01]  /*2040*/  IMAD R3, R11, UR4, RZ ;  /* 0x000000040b037c24 */ /* 0x002fe2000f8e02ff */
[----:B------:R-:W-:-:S03]  /*2050*/  IADD3 R4, P1, R14, R4, RZ ;  /* 0x000000040e047210 */ /* 0x000fc60007f3e0ff */
[----:B------:R-:W-:-:S05]  /*2060*/  IMAD R3, R2, UR5, R3 ;  /* 0x0000000502037c24 */ /* 0x000fca000f8e0203 */
[----:B------:R-:W-:-:S03]  /*2070*/  IADD3.X R5, R15, R5, R3, P1, !PT ;  /* 0x000000050f057210 */ /* 0x000fc60000ffe403 */
[----:B------:R-:W-:Y:S05]  /*2080*/  @P0 BRA `(.L_x_36) ;  /* 0x0000002000940947 */ /* 0x000fea0003800000 */
[----:B------:R-:W1:Y:S01]  /*2090*/  LDC.64 R76, c[0x0][0x5c8] ;  /* 0x00017200ff4c7b82 */ /* 0x000e620000000a00 */
[----:B-----5:R-:W-:Y:S01]  /*20a0*/  FSETP.NEU.AND P1, PT, R58, RZ, PT ;  /* 0x000000ff3a00720b */ /* 0x020fe20003f2d000 */
[----:B------:R-:W-:Y:S01]  /*20b0*/  IMAD R3, R59, -0x2, R0 ;  /* 0xfffffffe3b037824 */ /* 0x000fe200078e0200 */
[----:B------:R-:W-:Y:S01]  /*20c0*/  BSSY B0, `(.L_x_36) ;  /* 0x0000221000007945 */ /* 0x000fe20003800000 */
[----:B------:R-:W-:-:S04]  /*20d0*/  IMAD.WIDE R68, R19, 0x40, R60 ;  /* 0x0000004013447825 */ /* 0x000fc800078e023c */
[----:B------:R-:W-:Y:S02]  /*20e0*/  IMAD.IADD R3, R3, 0x1, -R14 ;  /* 0x0000000103037824 */ /* 0x000fe400078e0a0e */
[----:B------:R-:W-:-:S03]  /*20f0*/  IMAD.IADD R0, R66, 0x1, -R7 ;  /* 0x0000000142007824 */ /* 0x000fc600078e0a07 */
[----:B------:R-:W-:-:S04]  /*2100*/  ISETP.GT.AND P0, PT, R3, RZ, PT ;  /* 0x000000ff0300720c */ /* 0x000fc80003f04270 */
[----:B------:R-:W-:Y:S01]  /*2110*/  ISETP.GT.AND P3, PT, R0, RZ, P0 ;  /* 0x000000ff0000720c */ /* 0x000fe20000764270 */
[-C--:B-1----:R-:W-:Y:S02]  /*2120*/  IMAD R6, R69, R76.reuse, RZ ;  /* 0x0000004c45067224 */ /* 0x082fe400078e02ff */
[----:B------:R-:W-:-:S04]  /*2130*/  IMAD.WIDE.U32 R70, R68, R76, R4 ;  /* 0x0000004c44467225 */ /* 0x000fc800078e0004 */
[----:B------:R-:W-:-:S04]  /*2140*/  IMAD R5, R68, R77, R6 ;  /* 0x0000004d44057224 */ /* 0x000fc800078e0206 */
[----:B------:R-:W-:Y:S01]  /*2150*/  IMAD.IADD R83, R71, 0x1, R5 ;  /* 0x0000000147537824 */ /* 0x000fe200078e0205 */
[----:B------:R-:W-:Y:S06]  /*2160*/  @!P1 BRA `(.L_x_37) ;  /* 0x0000001400e09947 */ /* 0x000fec0003800000 */
[----:B------:R-:W1:Y:S01]  /*2170*/  LDC.64 R74, c[0x0][0x5b8] ;  /* 0x00016e00ff4a7b82 */ /* 0x000e620000000a00 */
[----:B------:R-:W-:-:S07]  /*2180*/  ULDC.64 UR4, c[0x0][0x5c0] ;  /* 0x0001700000047ab9 */ /* 0x000fce0000000a00 */
[----:B------:R-:W2:Y:S08]  /*2190*/  LDC.64 R78, c[0x0][0x5b0] ;  /* 0x00016c00ff4e7b82 */ /* 0x000eb00000000a00 */
[----:B------:R-:W0:Y:S01]  /*21a0*/  LDC.64 R80, c[0x0][0x5a8] ;  /* 0x00016a00ff507b82 */ /* 0x000e220000000a00 */
[-C--:B-1----:R-:W-:Y:S02]  /*21b0*/  IMAD R6, R11, R74.reuse, RZ ;  /* 0x0000004a0b067224 */ /* 0x082fe400078e02ff */
[----:B------:R-:W-:-:S04]  /*21c0*/  IMAD.WIDE.U32 R4, R2, R74, R8 ;  /* 0x0000004a02047225 */ /* 0x000fc800078e0008 */
[----:B------:R-:W-:Y:S01]  /*21d0*/  IMAD R71, R2, R75, R6 ;  /* 0x0000004b02477224 */ /* 0x000fe200078e0206 */
[----:B------:R-:W-:Y:S01]  /*21e0*/  IADD3 R10, P1, R14, R4, RZ ;  /* 0x000000040e0a7210 */ /* 0x000fe20007f3e0ff */
[----:B--2---:R-:W-:-:S03]  /*21f0*/  IMAD R4, R69, R78, RZ ;  /* 0x0000004e45047224 */ /* 0x004fc600078e02ff */
[----:B------:R-:W-:Y:S01]  /*2200*/  IADD3.X R11, R15, R5, R71, P1, !PT ;  /* 0x000000050f0b7210 */ /* 0x000fe20000ffe447 */
[C---:B------:R-:W-:Y:S02]  /*2210*/  IMAD R75, R68.reuse, R79, R4 ;  /* 0x0000004f444b7224 */ /* 0x040fe400078e0204 */
[----:B------:R-:W-:-:S04]  /*2220*/  IMAD.WIDE.U32 R4, R68, R78, R10 ;  /* 0x0000004e44047225 */ /* 0x000fc800078e000a */
[----:B------:R-:W-:Y:S01]  /*2230*/  IMAD.IADD R5, R5, 0x1, R75 ;  /* 0x0000000105057824 */ /* 0x000fe200078e024b */
[----:B0-----:R-:W-:-:S04]  /*2240*/  LEA R12, P1, R4, R80, 0x1 ;  /* 0x00000050040c7211 */ /* 0x001fc800078208ff */
[----:B------:R-:W-:-:S05]  /*2250*/  LEA.HI.X R13, R4, R81, R5, 0x1, P1 ;  /* 0x00000051040d7211 */ /* 0x000fca00008f0c05 */
[----:B------:R0:W2:Y:S01]  /*2260*/  @P3 LDG.E.LTC128B.U16 R19, desc[UR36][R12.64] ;  /* 0x000000240c133981 */ /* 0x0000a2000c1e1520 */
[----:B------:R-:W-:Y:S01]  /*2270*/  IMAD.WIDE.U32 R4, R68, R78, R14 ;  /* 0x0000004e44047225 */ /* 0x000fe200078e000e */
[----:B------:R-:W-:Y:S02]  /*2280*/  BSSY B1, `(.L_x_38) ;  /* 0x0000014000017945 */ /* 0x000fe40003800000 */
[----:B------:R-:W-:-:S04]  /*2290*/  IADD3 R20, P1, R8, R4, RZ ;  /* 0x0000000408147210 */ /* 0x000fc80007f3e0ff */
[----:B------:R-:W-:Y:S01]  /*22a0*/  IADD3.X R21, R9, R75, R5, P1, !PT ;  /* 0x0000004b09157210 */ /* 0x000fe20000ffe405 */
[----:B0-----:R-:W-:Y:S01]  /*22b0*/  IMAD.SHL.U32 R12, R78, 0x8, RZ ;  /* 0x000000084e0c7824 */ /* 0x001fe200078e00ff */
[----:B------:R-:W-:Y:S02]  /*22c0*/  LEA R6, P1, R70, UR4, 0x1 ;  /* 0x0000000446067c11 */ /* 0x000fe4000f8208ff */
[----:B------:R-:W-:Y:S01]  /*22d0*/  SHF.L.U64.HI R13, R78, 0x3, R79 ;  /* 0x000000034e0d7819 */ /* 0x000fe2000001024f */
[----:B------:R-:W-:-:S04]  /*22e0*/  IMAD.WIDE.U32 R20, R2, R74, R20 ;  /* 0x0000004a02147225 */ /* 0x000fc800078e0014 */
[----:B------:R-:W-:Y:S01]  /*22f0*/  IMAD.IADD R5, R71, 0x1, R21 ;  /* 0x0000000147057824 */ /* 0x000fe200078e0215 */
[----:B------:R-:W-:-:S04]  /*2300*/  LEA R4, P4, R20, R80, 0x1 ;  /* 0x0000005014047211 */ /* 0x000fc800078808ff */
[----:B------:R-:W-:Y:S01]  /*2310*/  LEA.HI.X R5, R20, R81, R5, 0x1, P4 ;  /* 0x0000005114057211 */ /* 0x000fe200020f0c05 */
[----:B--2---:R-:W-:-:S05]  /*2320*/  HADD2.F32 R7, -RZ, R19.H0_H0 ;  /* 0x20000013ff077230 */ /* 0x004fca0000004100 */
[----:B------:R-:W-:-:S04]  /*2330*/  FMUL R7, R7, R58 ;  /* 0x0000003a07077220 */ /* 0x000fc80000400000 */
[----:B------:R-:W-:Y:S01]  /*2340*/  FFMA R24, R24, R57, R7 ;  /* 0x0000003918187223 */ /* 0x000fe20000000007 */
[----:B------:R-:W-:Y:S02]  /*2350*/  LEA.HI.X R7, R70, UR5, R83, 0x1, P1 ;  /* 0x0000000546077c11 */ /* 0x000fe400088f0c53 */
[----:B------:R-:W-:Y:S02]  /*2360*/  ISETP.GT.AND P1, PT, R3, 0x1, PT ;  /* 0x000000010300780c */ /* 0x000fe40003f24270 */
[----:B------:R-:W-:Y:S02]  /*2370*/  F2FP.F16.F32.PACK_AB R24, RZ, R24 ;  /* 0x00000018ff18723e */ /* 0x000fe400000000ff */
[----:B------:R-:W-:-:S03]  /*2380*/  ISETP.GT.AND P2, PT, R0, RZ, P1 ;  /* 0x000000ff0000720c */ /* 0x000fc60000f44270 */
[----:B------:R0:W-:Y:S10]  /*2390*/  @P3 STG.E.U16 desc[UR36][R6.64], R24 ;  /* 0x0000001806003986 */ /* 0x0001f4000c101524 */
[----:B------:R-:W-:Y:S05]  /*23a0*/  @!P2 BRA `(.L_x_39) ;  /* 0x000000000004a947 */ /* 0x000fea0003800000 */
[----:B------:R1:W5:Y:S02]  /*23b0*/  LDG.E.LTC128B.U16 R19, desc[UR36][R4.64+0x2] ;  /* 0x0000022404137981 */ /* 0x000364000c1e1520 */
.L_x_39:
[----:B------:R-:W-:Y:S05]  /*23c0*/  BSYNC B1 ;  /* 0x0000000000017941 */ /* 0x000fea0003800000 */
.L_x_38:
[----:B-----5:R-:W-:Y:S01]  /*23d0*/  HADD2.F32 R21, -RZ, R19.H0_H0 ;  /* 0x20000013ff157230 */ /* 0x020fe20000004100 */
[----:B------:R-:W-:Y:S01]  /*23e0*/  ISETP.GT.AND P0, PT, R0, 0x8, P0 ;  /* 0x000000080000780c */ /* 0x000fe20000704270 */
[----:B------:R-:W-:-:S04]  /*23f0*/  IMAD.WIDE.U32 R68, R68, R78, R12 ;  /* 0x0000004e44447225 */ /* 0x000fc800078e000c */
[----:B------:R-:W-:Y:S01]  /*2400*/  FMUL R12, R21, R58 ;  /* 0x0000003a150c7220 */ /* 0x000fe20000400000 */
[----:B------:R-:W-:Y:S01]  /*2410*/  IMAD.IADD R75, R75, 0x1, R69 ;  /* 0x000000014b4b7824 */ /* 0x000fe200078e0245 */
[----:B------:R-:W-:Y:S02]  /*2420*/  IADD3 R10, P3, R10, R68, RZ ;  /* 0x000000440a0a7210 */ /* 0x000fe40007f7e0ff */
[----:B------:R-:W-:-:S03]  /*2430*/  FFMA R25, R25, R57, R12 ;  /* 0x0000003919197223 */ /* 0x000fc6000000000c */
[----:B------:R-:W-:Y:S01]  /*2440*/  IMAD.X R11, R75, 0x1, R11, P3 ;  /* 0x000000014b0b7824 */ /* 0x000fe200018e060b */
[C---:B------:R-:W-:Y:S02]  /*2450*/  LEA R12, P3, R10.reuse, R80, 0x1 ;  /* 0x000000500a0c7211 */ /* 0x040fe400078608ff */
[----:B------:R-:W-:Y:S02]  /*2460*/  F2FP.F16.F32.PACK_AB R25, RZ, R25 ;  /* 0x00000019ff19723e */ /* 0x000fe400000000ff */
[----:B------:R-:W-:-:S03]  /*2470*/  LEA.HI.X R13, R10, R81, R11, 0x1, P3 ;  /* 0x000000510a0d7211 */ /* 0x000fc600018f0c0b */
[----:B------:R2:W-:Y:S04]  /*2480*/  @P2 STG.E.U16 desc[UR36][R6.64+0x2], R25 ;  /* 0x0000021906002986 */ /* 0x0005e8000c101524 */
[----:B------:R-:W3:Y:S01]  /*2490*/  @P0 LDG.E.LTC128B.U16 R19, desc[UR36][R12.64] ;  /* 0x000000240c130981 */ /* 0x000ee2000c1e1520 */
[----:B------:R-:W-:Y:S01]  /*24a0*/  IADD3 R14, P2, P3, R8, R68, R14 ;  /* 0x00000044080e7210 */ /* 0x000fe20007b5e00e */
[----:B------:R-:W-:Y:S01]  /*24b0*/  BSSY B1, `(.L_x_40) ;  /* 0x0000011000017945 */ /* 0x000fe20003800000 */
[----:B------:R-:W-:Y:S02]  /*24c0*/  ISETP.GT.AND P1, PT, R0, 0x8, P1 ;  /* 0x000000080000780c */ /* 0x000fe40000f24270 */
[----:B------:R-:W-:Y:S02]  /*24d0*/  IADD3.X R15, R9, R75, R15, P2, P3 ;  /* 0x0000004b090f7210 */ /* 0x000fe400017e640f */
[----:B------:R-:W-:-:S02]  /*24e0*/  SHF.L.U64.HI R9, R76, 0x4, R77 ;  /* 0x000000044c097819 */ /* 0x000fc4000001024d */
[----:B------:R-:W-:Y:S01]  /*24f0*/  LEA R10, P2, R76, R6, 0x4 ;  /* 0x000000064c0a7211 */ /* 0x000fe200078420ff */
[----:B------:R-:W-:-:S04]  /*2500*/  IMAD.WIDE.U32 R14, R2, R74, R14 ;  /* 0x0000004a020e7225 */ /* 0x000fc800078e000e */
[----:B------:R-:W-:Y:S01]  /*2510*/  IMAD.IADD R2, R71, 0x1, R15 ;  /* 0x0000000147027824 */ /* 0x000fe200078e020f */
[----:B------:R-:W-:Y:S01]  /*2520*/  LEA R8, P3, R14, R80, 0x1 ;  /* 0x000000500e087211 */ /* 0x000fe200078608ff */
[----:B---3--:R-:W-:-:S05]  /*2530*/  HADD2.F32 R11, -RZ, R19.H0_H0 ;  /* 0x20000013ff0b7230 */ /* 0x008fca0000004100 */
[----:B------:R-:W-:-:S04]  /*2540*/  FMUL R11, R11, R58 ;  /* 0x0000003a0b0b7220 */ /* 0x000fc80000400000 */
[----:B------:R-:W-:-:S05]  /*2550*/  FFMA R11, R26, R57, R11 ;  /* 0x000000391a0b7223 */ /* 0x000fca000000000b */
[----:B------:R-:W-:Y:S01]  /*2560*/  F2FP.F16.F32.PACK_AB R12, RZ, R11 ;  /* 0x0000000bff0c723e */ /* 0x000fe200000000ff */
[----:B------:R-:W-:Y:S01]  /*2570*/  IMAD.X R11, R9, 0x1, R7, P2 ;  /* 0x00000001090b7824 */ /* 0x000fe200010e0607 */
[----:B------:R-:W-:-:S04]  /*2580*/  LEA.HI.X R9, R14, R81, R2, 0x1, P3 ;  /* 0x000000510e097211 */ /* 0x000fc800018f0c02 */
[----:B------:R2:W-:Y:S01]  /*2590*/  @P0 STG.E.U16 desc[UR36][R10.64], R12 ;  /* 0x0000000c0a000986 */ /* 0x0005e2000c101524 */
[----:B------:R-:W-:Y:S05]  /*25a0*/  @!P1 BRA `(.L_x_41) ;  /* 0x0000000000049947 */ /* 0x000fea0003800000 */
[----:B------:R3:W5:Y:S02]  /*25b0*/  LDG.E.LTC128B.U16 R19, desc[UR36][R8.64+0x2] ;  /* 0x0000022408137981 */ /* 0x000764000c1e1520 */
.L_x_41:
[----:B------:R-:W-:Y:S05]  /*25c0*/  BSYNC B1 ;  /* 0x0000000000017941 */ /* 0x000fea0003800000 */
.L_x_40:
[----:B-----5:R-:W-:Y:S01]  /*25d0*/  HADD2.F32 R13, -RZ, R19.H0_H0 ;  /* 0x20000013ff0d7230 */ /* 0x020fe20000004100 */
[----:B------:R-:W-:Y:S01]  /*25e0*/  ISETP.GT.AND P0, PT, R3, 0x8, PT ;  /* 0x000000080300780c */ /* 0x000fe20003f04270 */
[----:B------:R-:W-:Y:S03]  /*25f0*/  BSSY B1, `(.L_x_42) ;  /* 0x0000008000017945 */ /* 0x000fe60003800000 */
[----:B------:R-:W-:Y:S01]  /*2600*/  FMUL R2, R13, R58 ;  /* 0x0000003a0d027220 */ /* 0x000fe20000400000 */
[----:B------:R-:W-:-:S03]  /*2610*/  ISETP.GT.AND P2, PT, R0, RZ, P0 ;  /* 0x000000ff0000720c */ /* 0x000fc60000744270 */
[----:B------:R-:W-:-:S05]  /*2620*/  FFMA R2, R27, R57, R2 ;  /* 0x000000391b027223 */ /* 0x000fca0000000002 */
[----:B------:R-:W-:-:S05]  /*2630*/  F2FP.F16.F32.PACK_AB R2, RZ, R2 ;  /* 0x00000002ff02723e */ /* 0x000fca00000000ff */
[----:B------:R4:W-:Y:S01]  /*2640*/  @P1 STG.E.U16 desc[UR36][R10.64+0x2], R2 ;  /* 0x000002020a001986 */ /* 0x0009e2000c101524 */
[----:B------:R-:W-:Y:S05]  /*2650*/  @!P2 BRA `(.L_x_43) ;  /* 0x000000000004a947 */ /* 0x000fea0003800000 */
[----:B------:R0:W5:Y:S02]  /*2660*/  LDG.E.LTC128B.U16 R19, desc[UR36][R4.64+0x10] ;  /* 0x0000102404137981 */ /* 0x000164000c1e1520 */
.L_x_43:
[----:B------:R-:W-:Y:S05]  /*2670*/  BSYNC B1 ;  /* 0x0000000000017941 */ /* 0x000fea0003800000 */
.L_x_42:
        /* <DEDUP_REMOVED lines=10> */
.L_x_45:
[----:B------:R-:W-:Y:S05]  /*2720*/  BSYNC B1 ;  /* 0x0000000000017941 */ /* 0x000fea0003800000 */
.L_x_44:
[----:B0----5:R-:W-:Y:S01]  /*2730*/  HADD2.F32 R13, -RZ, R19.H0_H0 ;  /* 0x20000013ff0d7230 */ /* 0x021fe20000004100 */
[----:B------:R-:W-:Y:S01]  /*2740*/  ISETP.GT.AND P0, PT, R0, 0x8, P0 ;  /* 0x000000080000780c */ /* 0x000fe20000704270 */
[----:B------:R-:W-:Y:S03]  /*2750*/  BSSY B1, `(.L_x_46) ;  /* 0x0000007000017945 */ /* 0x000fe60003800000 */
[----:B----4-:R-:W-:-:S04]  /*2760*/  FMUL R2, R13, R58 ;  /* 0x0000003a0d027220 */ /* 0x010fc80000400000 */
[----:B------:R-:W-:-:S05]  /*2770*/  FFMA R2, R29, R57, R2 ;  /* 0x000000391d027223 */ /* 0x000fca0000000002 */
[----:B------:R-:W-:-:S05]  /*2780*/  F2FP.F16.F32.PACK_AB R2, RZ, R2 ;  /* 0x00000002ff02723e */ /* 0x000fca00000000ff */
[----:B------:R0:W-:Y:S01]  /*2790*/  @P3 STG.E.U16 desc[UR36][R6.64+0x12], R2 ;  /* 0x0000120206003986 */ /* 0x0001e2000c101524 */
[----:B------:R-:W-:Y:S05]  /*27a0*/  @!P0 BRA `(.L_x_47) ;  /* 0x0000000000048947 */ /* 0x000fea0003800000 */
[----:B------:R4:W5:Y:S02]  /*27b0*/  LDG.E.LTC128B.U16 R19, desc[UR36][R8.64+0x10] ;  /* 0x0000102408137981 */ /* 0x000964000c1e1520 */
.L_x_47:
[----:B------:R-:W-:Y:S05]  /*27c0*/  BSYNC B1 ;  /* 0x0000000000017941 */ /* 0x000fea0003800000 */
.L_x_46:
[----:B-----5:R-:W-:Y:S01]  /*27d0*/  HADD2.F32 R13, -RZ, R19.H0_H0 ;  /* 0x20000013ff0d7230 */ /* 0x020fe20000004100 */
[----:B------:R-:W-:Y:S01]  /*27e0*/  ISETP.GT.AND P1, PT, R0, 0x8, P1 ;  /* 0x000000080000780c */ /* 0x000fe20000f24270 */
[----:B------:R-:W-:Y:S03]  /*27f0*/  BSSY B1, `(.L_x_48) ;  /* 0x0000007000017945 */ /* 0x000fe60003800000 */
[----:B------:R-:W-:-:S04]  /*2800*/  FMUL R13, R13, R58 ;  /* 0x0000003a0d0d7220 */ /* 0x000fc80000400000 */
[----:B------:R-:W-:-:S05]  /*2810*/  FFMA R13, R30, R57, R13 ;  /* 0x000000391e0d7223 */ /* 0x000fca000000000d */
[----:B------:R-:W-:-:S05]  /*2820*/  F2FP.F16.F32.PACK_AB R13, RZ, R13 ;  /* 0x0000000dff0d723e */ /* 0x000fca00000000ff */
[----:B------:R0:W-:Y:S01]  /*2830*/  @P0 STG.E.U16 desc[UR36][R10.64+0x10], R13 ;  /* 0x0000100d0a000986 */ /* 0x0001e2000c101524 */
[----:B------:R-:W-:Y:S05]  /*2840*/  @!P1 BRA `(.L_x_49) ;  /* 0x0000000000049947 */ /* 0x000fea0003800000 */
[----:B------:R0:W5:Y:S02]  /*2850*/  LDG.E.LTC128B.U16 R19, desc[UR36][R8.64+0x12] ;  /* 0x0000122408137981 */ /* 0x000164000c1e1520 */
.L_x_49:
[----:B------:R-:W-:Y:S05]  /*2860*/  BSYNC B1 ;  /* 0x0000000000017941 */ /* 0x000fea0003800000 */
.L_x_48:
[----:B0----5:R-:W-:Y:S01]  /*2870*/  HADD2.F32 R13, -RZ, R19.H0_H0 ;  /* 0x20000013ff0d7230 */ /* 0x021fe20000004100 */
        /* <DEDUP_REMOVED lines=9> */
.L_x_51:
[----:B------:R-:W-:Y:S05]  /*2910*/  BSYNC B1 ;  /* 0x0000000000017941 */ /* 0x000fea0003800000 */
.L_x_50:
        /* <DEDUP_REMOVED lines=10> */
.L_x_53:
[----:B------:R-:W-:Y:S05]  /*29c0*/  BSYNC B1 ;  /* 0x0000000000017941 */ /* 0x000fea0003800000 */
.L_x_52:
[----:B0----5:R-:W-:Y:S01]  /*29d0*/  HADD2.F32 R13, -RZ, R19.H0_H0 ;  /* 0x20000013ff0d7230 */ /* 0x021fe20000004100 */
        /* <DEDUP_REMOVED lines=8> */
.L_x_55:
[----:B------:R-:W-:Y:S05]  /*2a60*/  BSYNC B1 ;  /* 0x0000000000017941 */ /* 0x000fea0003800000 */
.L_x_54:
        /* <DEDUP_REMOVED lines=9> */
.L_x_57:
[----:B------:R-:W-:Y:S05]  /*2b00*/  BSYNC B1 ;  /* 0x0000000000017941 */ /* 0x000fea0003800000 */
.L_x_56:
        /* <DEDUP_REMOVED lines=10> */
.L_x_59:
[----:B------:R-:W-:Y:S05]  /*2bb0*/  BSYNC B1 ;  /* 0x0000000000017941 */ /* 0x000fea0003800000 */
.L_x_58:
        /* <DEDUP_REMOVED lines=10> */
.L_x_61:
[----:B------:R-:W-:Y:S05]  /*2c60*/  BSYNC B1 ;  /* 0x0000000000017941 */ /* 0x000fea0003800000 */
.L_x_60:
        /* <DEDUP_REMOVED lines=9> */
.L_x_63:
[----:B------:R-:W-:Y:S05]  /*2d00*/  BSYNC B1 ;  /* 0x0000000000017941 */ /* 0x000fea0003800000 */
.L_x_62:
        /* <DEDUP_REMOVED lines=9> */
.L_x_65:
[----:B------:R-:W-:Y:S05]  /*2da0*/  BSYNC B1 ;  /* 0x0000000000017941 */ /* 0x000fea0003800000 */
.L_x_64:
        /* <DEDUP_REMOVED lines=10> */
.L_x_67:
[----:B------:R-:W-:Y:S05]  /*2e50*/  BSYNC B1 ;  /* 0x0000000000017941 */ /* 0x000fea0003800000 */
.L_x_66:
        /* <DEDUP_REMOVED lines=10> */
.L_x_69:
[----:B------:R-:W-:Y:S05]  /*2f00*/  BSYNC B1 ;  /* 0x0000000000017941 */ /* 0x000fea0003800000 */
.L_x_68:
        /* <DEDUP_REMOVED lines=9> */
.L_x_71:
[----:B------:R-:W-:Y:S05]  /*2fa0*/  BSYNC B1 ;  /* 0x0000000000017941 */ /* 0x000fea0003800000 */
.L_x_70:
        /* <DEDUP_REMOVED lines=9> */
.L_x_73:
[----:B------:R-:W-:Y:S05]  /*3040*/  BSYNC B1 ;  /* 0x0000000000017941 */ /* 0x000fea0003800000 */
.L_x_72:
        /* <DEDUP_REMOVED lines=10> */
.L_x_75:
[----:B------:R-:W-:Y:S05]  /*30f0*/  BSYNC B1 ;  /* 0x0000000000017941 */ /* 0x000fea0003800000 */
.L_x_74:
        /* <DEDUP_REMOVED lines=10> */
.L_x_77:
[----:B------:R-:W-:Y:S05]  /*31a0*/  BSYNC B1 ;  /* 0x0000000000017941 */ /* 0x000fea0003800000 */
.L_x_76:
        /* <DEDUP_REMOVED lines=9> */
.L_x_79:
[----:B------:R-:W-:Y:S05]  /*3240*/  BSYNC B1 ;  /* 0x0000000000017941 */ /* 0x000fea0003800000 */
.L_x_78:
        /* <DEDUP_REMOVED lines=9> */
.L_x_81:
[----:B------:R-:W-:Y:S05]  /*32e0*/  BSYNC B1 ;  /* 0x0000000000017941 */ /* 0x000fea0003800000 */
.L_x_80:
        /* <DEDUP_REMOVED lines=10> */
.L_x_83:
[----:B------:R-:W-:Y:S05]  /*3390*/  BSYNC B1 ;  /* 0x0000000000017941 */ /* 0x000fea0003800000 */
.L_x_82:
        /* <DEDUP_REMOVED lines=10> */
.L_x_85:
[----:B------:R-:W-:Y:S05]  /*3440*/  BSYNC B1 ;  /* 0x0000000000017941 */ /* 0x000fea0003800000 */
.L_x_84:
        /* <DEDUP_REMOVED lines=9> */
.L_x_87:
[----:B------:R-:W-:Y:S05]  /*34e0*/  BSYNC B1 ;  /* 0x0000000000017941 */ /* 0x000fea0003800000 */
.L_x_86:
        /* <DEDUP_REMOVED lines=9> */
.L_x_89:
[----:B------:R-:W-:Y:S05]  /*3580*/  BSYNC B1 ;  /* 0x0000000000017941 */ /* 0x000fea0003800000 */
.L_x_88:
        /* <DEDUP_REMOVED lines=10> */
.L_x_91:
[----:B------:R-:W-:Y:S05]  /*3630*/  BSYNC B1 ;  /* 0x0000000000017941 */ /* 0x000fea0003800000 */
.L_x_90:
[----:B-----5:R-:W-:Y:S01]  /*3640*/  HADD2.F32 R13, -RZ, R19.H0_H0 ;  /* 0x20000013ff0d7230 */ /* 0x020fe20000004100 */
[----:B------:R-:W-:Y:S01]  /*3650*/  ISETP.GT.AND P1, PT, R3, 0x39, PT ;  /* 0x000000390300780c */ /* 0x000fe20003f24270 */
[----:B0-----:R-:W-:Y:S01]  /*3660*/  @P2 IMAD.MOV.U32 R2, RZ, RZ, R6 ;  /* 0x000000ffff022224 */ /* 0x001fe200078e0006 */
[----:B------:R-:W-:Y:S01]  /*3670*/  BSSY B1, `(.L_x_92) ;  /* 0x0000009000017945 */ /* 0x000fe20003800000 */
[----:B------:R-:W-:Y:S02]  /*3680*/  @P2 IMAD.MOV.U32 R3, RZ, RZ, R7 ;  /* 0x000000ffff032224 */ /* 0x000fe400078e0007 */
[----:B------:R-:W-:Y:S01]  /*3690*/  FMUL R13, R13, R58 ;  /* 0x0000003a0d0d7220 */ /* 0x000fe20000400000 */
[----:B------:R-:W-:-:S03]  /*36a0*/  ISETP.GT.AND P3, PT, R0, RZ, P1 ;  /* 0x000000ff0000720c */ /* 0x000fc60000f64270 */
[----:B------:R-:W-:-:S05]  /*36b0*/  FFMA R13, R52, R57, R13 ;  /* 0x00000039340d7223 */ /* 0x000fca000000000d */
[----:B------:R-:W-:-:S05]  /*36c0*/  F2FP.F16.F32.PACK_AB R13, RZ, R13 ;  /* 0x0000000dff0d723e */ /* 0x000fca00000000ff */
[----:B------:R0:W-:Y:S01]  /*36d0*/  @P2 STG.E.U16 desc[UR36][R2.64+0x70], R13 ;  /* 0x0000700d02002986 */ /* 0x0001e2000c101524 */
[----:B------:R-:W-:Y:S05]  /*36e0*/  @!P3 BRA `(.L_x_93) ;  /* 0x000000000004b947 */ /* 0x000fea0003800000 */
[----:B------:R0:W5:Y:S02]  /*36f0*/  LDG.E.LTC128B.U16 R19, desc[UR36][R4.64+0x72] ;  /* 0x0000722404137981 */ /* 0x000164000c1e1520 */
.L_x_93:
[----:B------:R-:W-:Y:S05]  /*3700*/  BSYNC B1 ;  /* 0x0000000000017941 */ /* 0x000fea0003800000 */
.L_x_92:
        /* <DEDUP_REMOVED lines=9> */
.L_x_95:
[----:B------:R-:W-:Y:S05]  /*37a0*/  BSYNC B1 ;  /* 0x0000000000017941 */ /* 0x000fea0003800000 */
.L_x_94:
[----:B-----5:R-:W-:Y:S01]  /*37b0*/  HADD2.F32 R3, -RZ, R19.H0_H0 ;  /* 0x20000013ff037230 */ /* 0x020fe20000004100 */
[----:B------:R-:W-:Y:S01]  /*37c0*/  ISETP.GT.AND P1, PT, R0, 0x8, P1 ;  /* 0x000000080000780c */ /* 0x000fe20000f24270 */
[----:B0-----:R-:W-:Y:S01]  /*37d0*/  @P0 IMAD.MOV.U32 R2, RZ, RZ, R10 ;  /* 0x000000ffff020224 */ /* 0x001fe200078e000a */
[----:B------:R-:W-:Y:S02]  /*37e0*/  BSSY B1, `(.L_x_96) ;  /* 0x0000009000017945 */ /* 0x000fe40003800000 */
[----:B------:R-:W-:-:S04]  /*37f0*/  FMUL R3, R3, R58 ;  /* 0x0000003a03037220 */ /* 0x000fc80000400000 */
[----:B------:R-:W-:-:S05]  /*3800*/  FFMA R3, R54, R57, R3 ;  /* 0x0000003936037223 */ /* 0x000fca0000000003 */
[----:B------:R-:W-:-:S04]  /*3810*/  F2FP.F16.F32.PACK_AB R3, RZ, R3 ;  /* 0x00000003ff03723e */ /* 0x000fc800000000ff */
[----:B-1----:R-:W-:Y:S01]  /*3820*/  PRMT R4, R3, 0x7610, R4 ;  /* 0x0000761003047816 */ /* 0x002fe20000000004 */
[----:B------:R-:W-:-:S05]  /*3830*/  @P0 IMAD.MOV.U32 R3, RZ, RZ, R11 ;  /* 0x000000ffff030224 */ /* 0x000fca00078e000b */
[----:B------:R0:W-:Y:S01]  /*3840*/  @P0 STG.E.U16 desc[UR36][R2.64+0x70], R4 ;  /* 0x0000700402000986 */ /* 0x0001e2000c101524 */
[----:B------:R-:W-:Y:S05]  /*3850*/  @!P1 BRA `(.L_x_97) ;  /* 0x0000000000049947 */ /* 0x000fea0003800000 */
[----:B------:R1:W5:Y:S02]  /*3860*/  LDG.E.LTC128B.U16 R19, desc[UR36][R8.64+0x72] ;  /* 0x0000722408137981 */ /* 0x000364000c1e1520 */
.L_x_97:
[----:B------:R-:W-:Y:S05]  /*3870*/  BSYNC B1 ;  /* 0x0000000000017941 */ /* 0x000fea0003800000 */
.L_x_96:
[----:B------:R-:W-:Y:S05]  /*3880*/  @!P1 BRA `(.L_x_98) ;  /* 0x0000000800909947 */ /* 0x000fea0003800000 */
[----:B-----5:R-:W-:-:S05]  /*3890*/  HADD2.F32 R19, -RZ, R19.H0_H0 ;  /* 0x20000013ff137230 */ /* 0x020fca0000004100 */
[----:B------:R-:W-:-:S04]  /*38a0*/  FMUL R0, R19, R58 ;  /* 0x0000003a13007220 */ /* 0x000fc80000400000 */
[----:B------:R-:W-:-:S05]  /*38b0*/  FFMA R0, R55, R57, R0 ;  /* 0x0000003937007223 */ /* 0x000fca0000000000 */
[----:B------:R-:W-:-:S05]  /*38c0*/  F2FP.F16.F32.PACK_AB R0, RZ, R0 ;  /* 0x00000000ff00723e */ /* 0x000fca00000000ff */
[----:B------:R0:W-:Y:S01]  /*38d0*/  STG.E.U16 desc[UR36][R10.64+0x72], R0 ;  /* 0x000072000a007986 */ /* 0x0001e2000c101524 */
[----:B------:R-:W-:Y:S05]  /*38e0*/  BRA `(.L_x_98) ;  /* 0x0000000800787947 */ /* 0x000fea0003800000 */
.L_x_37:
[----:B------:R-:W-:Y:S01]  /*38f0*/  ISETP.GT.AND P2, PT, R3, 0x1, PT ;  /* 0x000000010300780c */ /* 0x000fe20003f44270 */
[----:B------:R-:W-:Y:S01]  /*3900*/  ULDC.64 UR4, c[0x0][0x5c0] ;  /* 0x0001700000047ab9 */ /* 0x000fe20000000a00 */
[-C--:B------:R-:W-:Y:S01]  /*3910*/  FMUL R24, R24, R57.reuse ;  /* 0x0000003918187220 */ /* 0x080fe20000400000 */
[-C--:B------:R-:W-:Y:S01]  /*3920*/  FMUL R25, R25, R57.reuse ;  /* 0x0000003919197220 */ /* 0x080fe20000400000 */
[----:B------:R-:W-:Y:S01]  /*3930*/  ISETP.GT.AND P1, PT, R0, RZ, P2 ;  /* 0x000000ff0000720c */ /* 0x000fe20001724270 */
[-C--:B------:R-:W-:Y:S01]  /*3940*/  FMUL R26, R26, R57.reuse ;  /* 0x000000391a1a7220 */ /* 0x080fe20000400000 */
[----:B------:R-:W-:Y:S01]  /*3950*/  LEA R4, P4, R70, UR4, 0x1 ;  /* 0x0000000446047c11 */ /* 0x000fe2000f8808ff */
[-C--:B------:R-:W-:Y:S01]  /*3960*/  FMUL R27, R27, R57.reuse ;  /* 0x000000391b1b7220 */ /* 0x080fe20000400000 */
[----:B------:R-:W-:Y:S01]  /*3970*/  F2FP.F16.F32.PACK_AB R24, RZ, R24 ;  /* 0x00000018ff18723e */ /* 0x000fe200000000ff */
[-C--:B------:R-:W-:Y:S01]  /*3980*/  FMUL R28, R28, R57.reuse ;  /* 0x000000391c1c7220 */ /* 0x080fe20000400000 */
[----:B------:R-:W-:Y:S01]  /*3990*/  LEA.HI.X R5, R70, UR5, R83, 0x1, P4 ;  /* 0x0000000546057c11 */ /* 0x000fe2000a0f0c53 */
[----:B------:R-:W-:Y:S01]  /*39a0*/  FMUL R29, R29, R57 ;  /* 0x000000391d1d7220 */ /* 0x000fe20000400000 */
[----:B------:R-:W-:Y:S01]  /*39b0*/  F2FP.F16.F32.PACK_AB R25, RZ, R25 ;  /* 0x00000019ff19723e */ /* 0x000fe200000000ff */
[-C--:B------:R-:W-:Y:S01]  /*39c0*/  FMUL R30, R30, R57.reuse ;  /* 0x000000391e1e7220 */ /* 0x080fe20000400000 */
[----:B------:R-:W-:Y:S01]  /*39d0*/  ISETP.GT.AND P2, PT, R0, 0x8, P2 ;  /* 0x000000080000780c */ /* 0x000fe20001744270 */
[----:B------:R-:W-:Y:S01]  /*39e0*/  @P3 STG.E.U16 desc[UR36][R4.64], R24 ;  /* 0x0000001804003986 */ /* 0x000fe2000c101524 */
[C---:B------:R-:W-:Y:S01]  /*39f0*/  SHF.L.U64.HI R77, R76.reuse, 0x4, R77 ;  /* 0x000000044c4d7819 */ /* 0x040fe2000001024d */
[-C--:B------:R-:W-:Y:S01]  /*3a00*/  FMUL R31, R31, R57.reuse ;  /* 0x000000391f1f7220 */ /* 0x080fe20000400000 */
[----:B------:R-:W-:Y:S01]  /*3a10*/  LEA R6, P3, R76, R4, 0x4 ;  /* 0x000000044c067211 */ /* 0x000fe200078620ff */
[----:B------:R-:W-:Y:S01]  /*3a20*/  @P1 STG.E.U16 desc[UR36][R4.64+0x2], R25 ;  /* 0x0000021904001986 */ /* 0x000fe2000c101524 */
[----:B------:R-:W-:Y:S01]  /*3a30*/  ISETP.GT.AND P1, PT, R0, 0x8, P0 ;  /* 0x000000080000780c */ /* 0x000fe20000724270 */
[----:B------:R-:W-:Y:S01]  /*3a40*/  FMUL R32, R32, R57 ;  /* 0x0000003920207220 */ /* 0x000fe20000400000 */
[----:B------:R-:W-:Y:S01]  /*3a50*/  F2FP.F16.F32.PACK_AB R26, RZ, R26 ;  /* 0x0000001aff1a723e */ /* 0x000fe200000000ff */
[----:B------:R-:W-:Y:S01]  /*3a60*/  IMAD.X R7, R77, 0x1, R5, P3 ;  /* 0x000000014d077824 */ /* 0x000fe200018e0605 */
[----:B------:R-:W-:Y:S01]  /*3a70*/  F2FP.F16.F32.PACK_AB R27, RZ, R27 ;  /* 0x0000001bff1b723e */ /* 0x000fe200000000ff */
[-C--:B------:R-:W-:Y:S01]  /*3a80*/  FMUL R33, R33, R57.reuse ;  /* 0x0000003921217220 */ /* 0x080fe20000400000 */
[----:B------:R-:W-:Y:S01]  /*3a90*/  ISETP.GT.AND P0, PT, R3, 0x8, PT ;  /* 0x000000080300780c */ /* 0x000fe20003f04270 */
[-C--:B------:R-:W-:Y:S01]  /*3aa0*/  FMUL R34, R34, R57.reuse ;  /* 0x0000003922227220 */ /* 0x080fe20000400000 */
[----:B------:R-:W-:Y:S01]  /*3ab0*/  F2FP.F16.F32.PACK_AB R28, RZ, R28 ;  /* 0x0000001cff1c723e */ /* 0x000fe200000000ff */
[-C--:B------:R-:W-:Y:S01]  /*3ac0*/  FMUL R35, R35, R57.reuse ;  /* 0x0000003923237220 */ /* 0x080fe20000400000 */
[----:B------:R-:W-:Y:S01]  /*3ad0*/  ISETP.GT.AND P4, PT, R0, RZ, P0 ;  /* 0x000000ff0000720c */ /* 0x000fe20000784270 */
[----:B------:R-:W-:Y:S01]  /*3ae0*/  FMUL R36, R36, R57 ;  /* 0x0000003924247220 */ /* 0x000fe20000400000 */
[----:B------:R-:W-:Y:S01]  /*3af0*/  F2FP.F16.F32.PACK_AB R29, RZ, R29 ;  /* 0x0000001dff1d723e */ /* 0x000fe200000000ff */
[----:B------:R-:W-:Y:S01]  /*3b00*/  @P1 STG.E.U16 desc[UR36][R6.64], R26 ;  /* 0x0000001a06001986 */ /* 0x000fe2000c101524 */
[----:B------:R-:W-:Y:S01]  /*3b10*/  ISETP.GT.AND P1, PT, R0, 0x8, P0 ;  /* 0x000000080000780c */ /* 0x000fe20000724270 */
[-C--:B------:R-:W-:Y:S01]  /*3b20*/  FMUL R37, R37, R57.reuse ;  /* 0x0000003925257220 */ /* 0x080fe20000400000 */
[C---:B------:R-:W-:Y:S01]  /*3b30*/  ISETP.GT.AND P0, PT, R3.reuse, 0x10, PT ;  /* 0x000000100300780c */ /* 0x040fe20003f04270 */
[----:B------:R-:W-:Y:S01]  /*3b40*/  @P2 STG.E.U16 desc[UR36][R6.64+0x2], R27 ;  /* 0x0000021b06002986 */ /* 0x000fe2000c101524 */
[----:B------:R-:W-:Y:S01]  /*3b50*/  ISETP.GT.AND P2, PT, R3, 0x9, PT ;  /* 0x000000090300780c */ /* 0x000fe20003f44270 */
[-C--:B------:R-:W-:Y:S01]  /*3b60*/  FMUL R38, R38, R57.reuse ;  /* 0x0000003926267220 */ /* 0x080fe20000400000 */
[----:B------:R-:W-:Y:S01]  /*3b70*/  F2FP.F16.F32.PACK_AB R30, RZ, R30 ;  /* 0x0000001eff1e723e */ /* 0x000fe200000000ff */
[-C--:B------:R-:W-:Y:S01]  /*3b80*/  FMUL R39, R39, R57.reuse ;  /* 0x0000003927277220 */ /* 0x080fe20000400000 */
[C---:B------:R-:W-:Y:S01]  /*3b90*/  ISETP.GT.AND P3, PT, R0.reuse, RZ, P2 ;  /* 0x000000ff0000720c */ /* 0x040fe20001764270 */
[----:B------:R-:W-:Y:S01]  /*3ba0*/  @P4 STG.E.U16 desc[UR36][R4.64+0x10], R28 ;  /* 0x0000101c04004986 */ /* 0x000fe2000c101524 */
[----:B------:R-:W-:Y:S01]  /*3bb0*/  ISETP.GT.AND P2, PT, R0, 0x8, P2 ;  /* 0x000000080000780c */ /* 0x000fe20001744270 */
[----:B------:R-:W-:Y:S01]  /*3bc0*/  FMUL R40, R40, R57 ;  /* 0x0000003928287220 */ /* 0x000fe20000400000 */
[----:B------:R-:W-:Y:S01]  /*3bd0*/  F2FP.F16.F32.PACK_AB R31, RZ, R31 ;  /* 0x0000001fff1f723e */ /* 0x000fe200000000ff */
[-C--:B------:R-:W-:Y:S01]  /*3be0*/  FMUL R41, R41, R57.reuse ;  /* 0x0000003929297220 */ /* 0x080fe20000400000 */
[----:B------:R-:W-:Y:S01]  /*3bf0*/  ISETP.GT.AND P4, PT, R0, RZ, P0 ;  /* 0x000000ff0000720c */ /* 0x000fe20000784270 */
[-C--:B------:R-:W-:Y:S01]  /*3c00*/  FMUL R42, R42, R57.reuse ;  /* 0x000000392a2a7220 */ /* 0x080fe20000400000 */
[----:B------:R-:W-:Y:S01]  /*3c10*/  F2FP.F16.F32.PACK_AB R32, RZ, R32 ;  /* 0x00000020ff20723e */ /* 0x000fe200000000ff */
[----:B------:R-:W-:Y:S01]  /*3c20*/  FMUL R43, R43, R57 ;  /* 0x000000392b2b7220 */ /* 0x000fe20000400000 */
[----:B------:R-:W-:Y:S01]  /*3c30*/  F2FP.F16.F32.PACK_AB R33, RZ, R33 ;  /* 0x00000021ff21723e */ /* 0x000fe200000000ff */
[-C--:B------:R-:W-:Y:S01]  /*3c40*/  FMUL R44, R44, R57.reuse ;  /* 0x000000392c2c7220 */ /* 0x080fe20000400000 */
[----:B------:R-:W-:Y:S01]  /*3c50*/  F2FP.F16.F32.PACK_AB R34, RZ, R34 ;  /* 0x00000022ff22723e */ /* 0x000fe200000000ff */
[----:B------:R-:W-:Y:S01]  /*3c60*/  @P3 STG.E.U16 desc[UR36][R4.64+0x12], R29 ;  /* 0x0000121d04003986 */ /* 0x000fe2000c101524 */
[----:B------:R-:W-:Y:S01]  /*3c70*/  ISETP.GT.AND P3, PT, R3, 0x11, PT ;  /* 0x000000110300780c */ /* 0x000fe20003f64270 */
[----:B------:R-:W-:Y:S01]  /*3c80*/  FMUL R45, R45, R57 ;  /* 0x000000392d2d7220 */ /* 0x000fe20000400000 */
[----:B------:R-:W-:Y:S01]  /*3c90*/  F2FP.F16.F32.PACK_AB R35, RZ, R35 ;  /* 0x00000023ff23723e */ /* 0x000fe200000000ff */
[----:B------:R-:W-:Y:S01]  /*3ca0*/  @P1 STG.E.U16 desc[UR36][R6.64+0x10], R30 ;  /* 0x0000101e06001986 */ /* 0x000fe2000c101524 */
[----:B------:R-:W-:Y:S01]  /*3cb0*/  ISETP.GT.AND P1, PT, R0, 0x8, P0 ;  /* 0x000000080000780c */ /* 0x000fe20000724270 */
[-C--:B------:R-:W-:Y:S01]  /*3cc0*/  FMUL R46, R46, R57.reuse ;  /* 0x000000392e2e7220 */ /* 0x080fe20000400000 */
[----:B------:R-:W-:Y:S01]  /*3cd0*/  ISETP.GT.AND P0, PT, R3, 0x18, PT ;  /* 0x000000180300780c */ /* 0x000fe20003f04270 */
[----:B------:R-:W-:Y:S01]  /*3ce0*/  @P2 STG.E.U16 desc[UR36][R6.64+0x12], R31 ;  /* 0x0000121f06002986 */ /* 0x000fe2000c101524 */
[C---:B------:R-:W-:Y:S01]  /*3cf0*/  ISETP.GT.AND P2, PT, R0.reuse, RZ, P3 ;  /* 0x000000ff0000720c */ /* 0x040fe20001f44270 */
[-C--:B------:R-:W-:Y:S01]  /*3d00*/  FMUL R47, R47, R57.reuse ;  /* 0x000000392f2f7220 */ /* 0x080fe20000400000 */
[C---:B------:R-:W-:Y:S01]  /*3d10*/  ISETP.GT.AND P3, PT, R0.reuse, 0x8, P3 ;  /* 0x000000080000780c */ /* 0x040fe20001f64270 */
[----:B------:R-:W-:Y:S01]  /*3d20*/  @P4 STG.E.U16 desc[UR36][R4.64+0x20], R32 ;  /* 0x0000202004004986 */ /* 0x000fe2000c101524 */
[----:B------:R-:W-:Y:S01]  /*3d30*/  ISETP.GT.AND P4, PT, R0, RZ, P0 ;  /* 0x000000ff0000720c */ /* 0x000fe20000784270 */
[-C--:B------:R-:W-:Y:S01]  /*3d40*/  FMUL R48, R48, R57.reuse ;  /* 0x0000003930307220 */ /* 0x080fe20000400000 */
[----:B------:R-:W-:Y:S01]  /*3d50*/  F2FP.F16.F32.PACK_AB R36, RZ, R36 ;  /* 0x00000024ff24723e */ /* 0x000fe200000000ff */
[----:B------:R-:W-:Y:S01]  /*3d60*/  FMUL R49, R49, R57 ;  /* 0x0000003931317220 */ /* 0x000fe20000400000 */
[----:B------:R-:W-:Y:S01]  /*3d70*/  F2FP.F16.F32.PACK_AB R37, RZ, R37 ;  /* 0x00000025ff25723e */ /* 0x000fe200000000ff */
[-C--:B------:R-:W-:Y:S01]  /*3d80*/  FMUL R50, R50, R57.reuse ;  /* 0x0000003932327220 */ /* 0x080fe20000400000 */
[----:B------:R-:W-:Y:S01]  /*3d90*/  F2FP.F16.F32.PACK_AB R38, RZ, R38 ;  /* 0x00000026ff26723e */ /* 0x000fe200000000ff */
[----:B------:R-:W-:Y:S01]  /*3da0*/  FMUL R51, R51, R57 ;  /* 0x0000003933337220 */ /* 0x000fe20000400000 */
[----:B------:R-:W-:Y:S01]  /*3db0*/  F2FP.F16.F32.PACK_AB R39, RZ, R39 ;  /* 0x00000027ff27723e */ /* 0x000fe200000000ff */
[----:B------:R-:W-:Y:S01]  /*3dc0*/  @P2 STG.E.U16 desc[UR36][R4.64+0x22], R33 ;  /* 0x0000222104002986 */ /* 0x000fe2000c101524 */
[----:B------:R-:W-:Y:S01]  /*3dd0*/  F2FP.F16.F32.PACK_AB R40, RZ, R40 ;  /* 0x00000028ff28723e */ /* 0x000fe200000000ff */
        /* <DEDUP_REMOVED lines=10> */
[----:B------:R-:W-:Y:S01]  /*3e80*/  @P4 STG.E.U16 desc[UR36][R4.64+0x30], R36 ;  /* 0x0000302404004986 */ /* 0x000fe2000c101524 */
[C---:B------:R-:W-:Y:S01]  /*3e90*/  ISETP.GT.AND P2, PT, R0.reuse, RZ, P3 ;  /* 0x000000ff0000720c */ /* 0x040fe20001f44270 */
[----:B------:R-:W-:Y:S01]  /*3ea0*/  FMUL R55, R55, R57 ;  /* 0x0000003937377220 */ /* 0x000fe20000400000 */
[----:B------:R-:W-:-:S02]  /*3eb0*/  ISETP.GT.AND P4, PT, R0, 0x8, P3 ;  /* 0x000000080000780c */ /* 0x000fc40001f84270 */
[C---:B------:R-:W-:Y:S02]  /*3ec0*/  ISETP.GT.AND P3, PT, R0.reuse, RZ, P0 ;  /* 0x000000ff0000720c */ /* 0x040fe40000764270 */
[----:B------:R-:W-:Y:S02]  /*3ed0*/  ISETP.GT.AND P0, PT, R0, 0x8, P0 ;  /* 0x000000080000780c */ /* 0x000fe40000704270 */
[----:B------:R-:W-:Y:S02]  /*3ee0*/  F2FP.F16.F32.PACK_AB R43, RZ, R43 ;  /* 0x0000002bff2b723e */ /* 0x000fe400000000ff */
[----:B------:R-:W-:Y:S02]  /*3ef0*/  F2FP.F16.F32.PACK_AB R44, RZ, R44 ;  /* 0x0000002cff2c723e */ /* 0x000fe400000000ff */
[----:B------:R-:W-:Y:S01]  /*3f00*/  F2FP.F16.F32.PACK_AB R45, RZ, R45 ;  /* 0x0000002dff2d723e */ /* 0x000fe200000000ff */
[----:B------:R-:W-:Y:S01]  /*3f10*/  @P2 STG.E.U16 desc[UR36][R4.64+0x32], R37 ;  /* 0x0000322504002986 */ /* 0x000fe2000c101524 */
[----:B------:R-:W-:-:S02]  /*3f20*/  F2FP.F16.F32.PACK_AB R46, RZ, R46 ;  /* 0x0000002eff2e723e */ /* 0x000fc400000000ff */
[----:B------:R-:W-:Y:S01]  /*3f30*/  F2FP.F16.F32.PACK_AB R47, RZ, R47 ;  /* 0x0000002fff2f723e */ /* 0x000fe200000000ff */
[----:B------:R-:W-:Y:S01]  /*3f40*/  @P1 STG.E.U16 desc[UR36][R6.64+0x30], R38 ;  /* 0x0000302606001986 */ /* 0x000fe2000c101524 */
[C---:B------:R-:W-:Y:S02]  /*3f50*/  ISETP.GT.AND P1, PT, R3.reuse, 0x28, PT ;  /* 0x000000280300780c */ /* 0x040fe40003f24270 */
[----:B------:R-:W-:Y:S01]  /*3f60*/  F2FP.F16.F32.PACK_AB R48, RZ, R48 ;  /* 0x00000030ff30723e */ /* 0x000fe200000000ff */
[----:B------:R-:W-:Y:S01]  /*3f70*/  @P4 STG.E.U16 desc[UR36][R6.64+0x32], R39 ;  /* 0x0000322706004986 */ /* 0x000fe2000c101524 */
[----:B------:R-:W-:Y:S02]  /*3f80*/  ISETP.GT.AND P4, PT, R3, 0x21, PT ;  /* 0x000000210300780c */ /* 0x000fe40003f84270 */
[----:B------:R-:W-:Y:S01]  /*3f90*/  F2FP.F16.F32.PACK_AB R49, RZ, R49 ;  /* 0x00000031ff31723e */ /* 0x000fe200000000ff */
[----:B------:R-:W-:Y:S01]  /*3fa0*/  @P3 STG.E.U16 desc[UR36][R4.64+0x40], R40 ;  /* 0x0000402804003986 */ /* 0x000fe2000c101524 */
[----:B------:R-:W-:-:S02]  /*3fb0*/  ISETP.GT.AND P2, PT, R0, RZ, P4 ;  /* 0x000000ff0000720c */ /* 0x000fc40002744270 */
[C---:B------:R-:W-:Y:S02]  /*3fc0*/  ISETP.GT.AND P4, PT, R0.reuse, 0x8, P4 ;  /* 0x000000080000780c */ /* 0x040fe40002784270 */
        /* <DEDUP_REMOVED lines=12> */
[C---:B------:R-:W-:Y:S02]  /*4090*/  ISETP.GT.AND P2, PT, R0.reuse, RZ, P0 ;  /* 0x000000ff0000720c */ /* 0x040fe40000744270 */
[----:B------:R-:W-:Y:S01]  /*40a0*/  ISETP.GT.AND P0, PT, R0, 0x8, P0 ;  /* 0x000000080000780c */ /* 0x000fe20000704270 */
[----:B------:R-:W-:Y:S01]  /*40b0*/  @P3 STG.E.U16 desc[UR36][R4.64+0x50], R44 ;  /* 0x0000502c04003986 */ /* 0x000fe2000c101524 */
[----:B------:R-:W-:-:S04]  /*40c0*/  ISETP.GT.AND P3, PT, R3, 0x30, PT ;  /* 0x000000300300780c */ /* 0x000fc80003f64270 */
[C---:B------:R-:W-:Y:S02]  /*40d0*/  ISETP.GT.AND P4, PT, R0.reuse, RZ, P3 ;  /* 0x000000ff0000720c */ /* 0x040fe40001f84270 */
[----:B------:R-:W-:-:S03]  /*40e0*/  ISETP.GT.AND P3, PT, R0, 0x8, P3 ;  /* 0x000000080000780c */ /* 0x000fc60001f64270 */
[----:B------:R-:W-:Y:S01]  /*40f0*/  @P2 STG.E.U16 desc[UR36][R4.64+0x52], R45 ;  /* 0x0000522d04002986 */ /* 0x000fe2000c101524 */
[----:B------:R-:W-:-:S03]  /*4100*/  ISETP.GT.AND P2, PT, R3, 0x39, PT ;  /* 0x000000390300780c */ /* 0x000fc60003f44270 */
[----:B------:R-:W-:Y:S01]  /*4110*/  @P1 STG.E.U16 desc[UR36][R6.64+0x50], R46 ;  /* 0x0000502e06001986 */ /* 0x000fe2000c101524 */
[----:B------:R-:W-:-:S03]  /*4120*/  ISETP.GT.AND P1, PT, R3, 0x38, PT ;  /* 0x000000380300780c */ /* 0x000fc60003f24270 */
[----:B------:R-:W-:Y:S01]  /*4130*/  @P0 STG.E.U16 desc[UR36][R6.64+0x52], R47 ;  /* 0x0000522f06000986 */ /* 0x000fe2000c101524 */
[----:B------:R-:W-:-:S03]  /*4140*/  ISETP.GT.AND P0, PT, R3, 0x31, PT ;  /* 0x000000310300780c */ /* 0x000fc60003f04270 */
[----:B------:R-:W-:Y:S01]  /*4150*/  @P4 STG.E.U16 desc[UR36][R4.64+0x60], R48 ;  /* 0x0000603004004986 */ /* 0x000fe2000c101524 */
[C---:B------:R-:W-:Y:S02]  /*4160*/  ISETP.GT.AND P4, PT, R0.reuse, RZ, P0 ;  /* 0x000000ff0000720c */ /* 0x040fe40000784270 */
[----:B------:R-:W-:-:S11]  /*4170*/  ISETP.GT.AND P0, PT, R0, 0x8, P0 ;  /* 0x000000080000780c */ /* 0x000fd60000704270 */
[----:B------:R-:W-:Y:S02]  /*4180*/  @P4 IMAD.MOV.U32 R2, RZ, RZ, R4 ;  /* 0x000000ffff024224 */ /* 0x000fe400078e0004 */
[----:B------:R-:W-:-:S05]  /*4190*/  @P4 IMAD.MOV.U32 R3, RZ, RZ, R5 ;  /* 0x000000ffff034224 */ /* 0x000fca00078e0005 */
[----:B------:R1:W-:Y:S01]  /*41a0*/  @P4 STG.E.U16 desc[UR36][R2.64+0x62], R49 ;  /* 0x0000623102004986 */ /* 0x0003e2000c101524 */
[C---:B------:R-:W-:Y:S02]  /*41b0*/  ISETP.GT.AND P4, PT, R0.reuse, RZ, P2 ;  /* 0x000000ff0000720c */ /* 0x040fe40001784270 */
[----:B------:R-:W-:Y:S01]  /*41c0*/  ISETP.GT.AND P2, PT, R0, 0x8, P2 ;  /* 0x000000080000780c */ /* 0x000fe20001744270 */
[----:B-1----:R-:W-:Y:S02]  /*41d0*/  @P3 IMAD.MOV.U32 R2, RZ, RZ, R6 ;  /* 0x000000ffff023224 */ /* 0x002fe400078e0006 */
[----:B------:R-:W-:-:S05]  /*41e0*/  @P3 IMAD.MOV.U32 R3, RZ, RZ, R7 ;  /* 0x000000ffff033224 */ /* 0x000fca00078e0007 */
[----:B------:R1:W-:Y:S01]  /*41f0*/  @P3 STG.E.U16 desc[UR36][R2.64+0x60], R50 ;  /* 0x0000603202003986 */ /* 0x0003e2000c101524 */
[C---:B------:R-:W-:Y:S02]  /*4200*/  ISETP.GT.AND P3, PT, R0.reuse, RZ, P1 ;  /* 0x000000ff0000720c */ /* 0x040fe40000f64270 */
[----:B------:R-:W-:Y:S01]  /*4210*/  ISETP.GT.AND P1, PT, R0, 0x8, P1 ;  /* 0x000000080000780c */ /* 0x000fe20000f24270 */
[----:B-1----:R-:W-:Y:S02]  /*4220*/  @P0 IMAD.MOV.U32 R2, RZ, RZ, R6 ;  /* 0x000000ffff020224 */ /* 0x002fe400078e0006 */
[----:B------:R-:W-:-:S05]  /*4230*/  @P0 IMAD.MOV.U32 R3, RZ, RZ, R7 ;  /* 0x000000ffff030224 */ /* 0x000fca00078e0007 */
[----:B------:R1:W-:Y:S03]  /*4240*/  @P0 STG.E.U16 desc[UR36][R2.64+0x62], R51 ;  /* 0x0000623302000986 */ /* 0x0003e6000c101524 */
[----:B-1----:R-:W-:Y:S02]  /*4250*/  @P3 IMAD.MOV.U32 R2, RZ, RZ, R4 ;  /* 0x000000ffff023224 */ /* 0x002fe400078e0004 */
[----:B------:R-:W-:-:S05]  /*4260*/  @P3 IMAD.MOV.U32 R3, RZ, RZ, R5 ;  /* 0x000000ffff033224 */ /* 0x000fca00078e0005 */
[----:B------:R1:W-:Y:S04]  /*4270*/  @P3 STG.E.U16 desc[UR36][R2.64+0x70], R52 ;  /* 0x0000703402003986 */ /* 0x0003e8000c101524 */
[----:B------:R2:W-:Y:S01]  /*4280*/  @P4 STG.E.U16 desc[UR36][R4.64+0x72], R53 ;  /* 0x0000723504004986 */ /* 0x0005e2000c101524 */
[----:B-1----:R-:W-:Y:S02]  /*4290*/  @P1 IMAD.MOV.U32 R2, RZ, RZ, R6 ;  /* 0x000000ffff021224 */ /* 0x002fe400078e0006 */
[----:B------:R-:W-:-:S05]  /*42a0*/  @P1 IMAD.MOV.U32 R3, RZ, RZ, R7 ;  /* 0x000000ffff031224 */ /* 0x000fca00078e0007 */
[----:B------:R2:W-:Y:S04]  /*42b0*/  @P1 STG.E.U16 desc[UR36][R2.64+0x70], R54 ;  /* 0x0000703602001986 */ /* 0x0005e8000c101524 */
[----:B------:R2:W-:Y:S02]  /*42c0*/  @P2 STG.E.U16 desc[UR36][R6.64+0x72], R55 ;  /* 0x0000723706002986 */ /* 0x0005e4000c101524 */
.L_x_98:
[----:B------:R-:W-:Y:S05]  /*42d0*/  BSYNC B0 ;  /* 0x0000000000007941 */ /* 0x000fea0003800000 */
.L_x_36:
[----:B0-2---:R-:W2:Y:S01]  /*42e0*/  LDL.64 R2, [R1] ;  /* 0x0000000001027983 */ /* 0x005ea20000100a00 */
[----:B------:R-:W-:Y:S01]  /*42f0*/  ULDC.64 UR4, c[0x0][0x650] ;  /* 0x0001940000047ab9 */ /* 0x000fe20000000a00 */
[----:B------:R0:W-:Y:S01]  /*4300*/  SYNCS.ARRIVE.TRANS64.A1T0 RZ, [R65+UR47], RZ ;  /* 0x000000ff41ff79a7 */ /* 0x0001e2000810002f */
[----:B------:R-:W-:Y:S01]  /*4310*/  PRMT R0, RZ, 0x7610, R0 ;  /* 0x00007610ff007816 */ /* 0x000fe20000000000 */
[----:B-----5:R-:W-:Y:S02]  /*4320*/  IMAD.MOV.U32 R19, RZ, RZ, -0x1 ;  /* 0xffffffffff137424 */ /* 0x020fe400078e00ff */
[----:B------:R-:W-:Y:S01]  /*4330*/  IMAD.MOV.U32 R22, RZ, RZ, -0x1 ;  /* 0xffffffffff167424 */ /* 0x000fe200078e00ff */
[----:B--2---:R-:W-:-:S04]  /*4340*/  LEA R18, P0, R2, R18, 0x1 ;  /* 0x0000001202127211 */ /* 0x004fc800078008ff */
[----:B------:R-:W-:Y:S01]  /*4350*/  LEA.HI.X R17, R2, R17, R23, 0x1, P0 ;  /* 0x0000001102117211 */ /* 0x000fe200000f0c17 */
[----:B------:R-:W-:Y:S01]  /*4360*/  IMAD.MOV.U32 R2, RZ, RZ, -0x1 ;  /* 0xffffffffff027424 */ /* 0x000fe200078e00ff */
[----:B------:R-:W-:-:S04]  /*4370*/  ISETP.GE.U32.AND P0, PT, R18, UR4, PT ;  /* 0x0000000412007c0c */ /* 0x000fc8000bf06070 */
[----:B------:R-:W-:-:S13]  /*4380*/  ISETP.GE.U32.AND.EX P0, PT, R17, UR5, PT, P0 ;  /* 0x0000000511007c0c */ /* 0x000fda000bf06100 */
[----:B0-----:R-:W-:Y:S05]  /*4390*/  @P0 BRA `(.L_x_99) ;  /* 0x0000000400700947 */ /* 0x001fea0003800000 */
[----:B------:R-:W0:Y:S01]  /*43a0*/  S2R R10, SR_CTAID.X ;  /* 0x00000000000a7919 */ /* 0x000e220000002500 */
[----:B-1-34-:R-:W1:Y:S01]  /*43b0*/  LDC.64 R8, c[0x0][0x628] ;  /* 0x00018a00ff087b82 */ /* 0x01ae620000000a00 */
[----:B------:R-:W-:Y:S01]  /*43c0*/  ULDC UR4, c[0x0][0x150] ;  /* 0x0000540000047ab9 */ /* 0x000fe20000000800 */
[----:B------:R-:W-:Y:S01]  /*43d0*/  IMAD.MOV.U32 R6, RZ, RZ, R18 ;  /* 0x000000ffff067224 */ /* 0x000fe200078e0012 */
[----:B------:R-:W2:Y:S01]  /*43e0*/  S2R R20, SR_CTAID.Y ;  /* 0x0000000000147919 */ /* 0x000ea20000002600 */
[----:B------:R-:W-:-:S04]  /*43f0*/  IMAD.MOV.U32 R7, RZ, RZ, R17 ;  /* 0x000000ffff077224 */ /* 0x000fc800078e0011 */
[----:B------:R-:W3:Y:S08]  /*4400*/  LDC R15, c[0x0][0x144] ;  /* 0x00005100ff0f7b82 */ /* 0x000ef00000000800 */
[----:B------:R-:W4:Y:S08]  /*4410*/  LDC R0, c[0x0][0x630] ;  /* 0x00018c00ff007b82 */ /* 0x000f300000000800 */
[----:B------:R-:W2:Y:S01]  /*4420*/  LDC.64 R12, c[0x0][0x620] ;  /* 0x00018800ff0c7b82 */ /* 0x000ea20000000a00 */
[----:B-1----:R-:W-:-:S04]  /*4430*/  ISETP.NE.U32.AND P0, PT, R8, RZ, PT ;  /* 0x000000ff0800720c */ /* 0x002fc80003f05070 */
[----:B------:R-:W-:Y:S02]  /*4440*/  ISETP.NE.AND.EX P0, PT, R9, RZ, PT, P0 ;  /* 0x000000ff0900720c */ /* 0x000fe40003f05300 */
[----:B0-----:R-:W-:-:S05]  /*4450*/  I2FP.F32.U32 R2, R10 ;  /* 0x0000000a00027245 */ /* 0x001fca0000201000 */
[----:B------:R-:W-:-:S04]  /*4460*/  FMUL R2, R2, UR4 ;  /* 0x0000000402027c20 */ /* 0x000fc80008400000 */
[----:B------:R0:W1:Y:S02]  /*4470*/  F2I.U32.TRUNC.NTZ R14, R2 ;  /* 0x00000002000e7305 */ /* 0x000064000020f000 */
[----:B---34-:R-:W-:Y:S05]  /*4480*/  @!P0 BRA `(.L_x_100) ;  /* 0x0000000000288947 */ /* 0x018fea0003800000 */
[----:B------:R-:W3:Y:S02]  /*4490*/  LDC R3, c[0x0][0x634] ;  /* 0x00018d00ff037b82 */ /* 0x000ee40000000800 */
[----:B---3--:R-:W-:-:S05]  /*44a0*/  IADD3 R7, P0, R18, R3, RZ ;  /* 0x0000000312077210 */ /* 0x008fca0007f1e0ff */
[----:B------:R-:W-:-:S04]  /*44b0*/  IMAD.X R11, RZ, RZ, R17, P0 ;  /* 0x000000ffff0b7224 */ /* 0x000fc800000e0611 */
[----:B0-----:R-:W-:-:S04]  /*44c0*/  IMAD.WIDE.U32 R2, R11, R8, RZ ;  /* 0x000000080b027225 */ /* 0x001fc800078e00ff */
[----:B------:R-:W-:-:S04]  /*44d0*/  IMAD.WIDE.U32 R4, P0, R7, R9, R2 ;  /* 0x0000000907047225 */ /* 0x000fc80007800002 */
[----:B------:R-:W-:-:S04]  /*44e0*/  IMAD.WIDE.U32 R2, R7, R8, RZ ;  /* 0x0000000807027225 */ /* 0x000fc800078e00ff */
[----:B------:R-:W-:Y:S01]  /*44f0*/  IMAD.X R7, RZ, RZ, RZ, P0 ;  /* 0x000000ffff077224 */ /* 0x000fe200000e06ff */
[----:B------:R-:W-:Y:S01]  /*4500*/  IADD3 RZ, P0, R3, R4, RZ ;  /* 0x0000000403ff7210 */ /* 0x000fe20007f1e0ff */
[----:B------:R-:W-:-:S04]  /*4510*/  IMAD.MOV.U32 R6, RZ, RZ, R5 ;  /* 0x000000ffff067224 */ /* 0x000fc800078e0005 */
[----:B------:R-:W-:-:S08]  /*4520*/  IMAD.WIDE.U32.X R6, R11, R9, R6, P0 ;  /* 0x000000090b067225 */ /* 0x000fd000000e0406 */
.L_x_100:
[----:B------:R-:W3:Y:S01]  /*4530*/  LDC.64 R26, c[0x0][0x640] ;  /* 0x00019000ff1a7b82 */ /* 0x000ee20000000a00 */
[-C--:B------:R-:W-:Y:S01]  /*4540*/  SHF.R.U64 R11, R6, R0.reuse, R7 ;  /* 0x00000000060b7219 */ /* 0x080fe20000001207 */
[----:B------:R-:W-:Y:S01]  /*4550*/  IMAD.MOV.U32 R19, RZ, RZ, R17 ;  /* 0x000000ffff137224 */ /* 0x000fe200078e0011 */
[----:B------:R-:W-:Y:S01]  /*4560*/  SHF.R.U32.HI R0, RZ, R0, R7 ;  /* 0x00000000ff007219 */ /* 0x000fe20000011607 */
[----:B-1----:R-:W-:Y:S01]  /*4570*/  IMAD.MOV R14, RZ, RZ, -R14 ;  /* 0x000000ffff0e7224 */ /* 0x002fe200078e0a0e */
[----:B------:R-:W-:Y:S01]  /*4580*/  IADD3 R5, P0, RZ, -R11, RZ ;  /* 0x8000000bff057210 */ /* 0x000fe20007f1e0ff */
[----:B------:R-:W-:Y:S01]  /*4590*/  ULDC UR4, c[0x0][0x154] ;  /* 0x0000550000047ab9 */ /* 0x000fe20000000800 */
[----:B------:R-:W-:Y:S01]  /*45a0*/  IMAD.MOV.U32 R7, RZ, RZ, 0x1 ;  /* 0x00000001ff077424 */ /* 0x000fe200078e00ff */
[----:B------:R-:W1:Y:S01]  /*45b0*/  LDC R4, c[0x0][0x618] ;  /* 0x00018600ff047b82 */ /* 0x000e620000000800 */
[----:B------:R-:W-:Y:S02]  /*45c0*/  IMAD R22, R15, R14, R10 ;  /* 0x0000000e0f167224 */ /* 0x000fe400078e020a */
[----:B------:R-:W-:-:S04]  /*45d0*/  IMAD.X R3, RZ, RZ, ~R0, P0 ;  /* 0x000000ffff037224 */ /* 0x000fc800000e0e00 */
[-C--:B--2---:R-:W-:Y:S01]  /*45e0*/  IMAD R0, R3, R12.reuse, RZ ;  /* 0x0000000c03007224 */ /* 0x084fe200078e02ff */
[----:B------:R-:W2:Y:S01]  /*45f0*/  LDC R6, c[0x0][0x608] ;  /* 0x00018200ff067b82 */ /* 0x000ea20000000800 */
[----:B0-----:R-:W-:-:S04]  /*4600*/  IMAD.WIDE.U32 R2, R5, R12, R18 ;  /* 0x0000000c05027225 */ /* 0x001fc800078e0012 */
[----:B------:R-:W-:Y:S01]  /*4610*/  IMAD R5, R5, R13, R0 ;  /* 0x0000000d05057224 */ /* 0x000fe200078e0200 */
[----:B------:R-:W-:Y:S02]  /*4620*/  I2FP.F32.U32 R0, R20 ;  /* 0x0000001400007245 */ /* 0x000fe40000201000 */
[----:B------:R-:W0:Y:S01]  /*4630*/  LDC R24, c[0x0][0x658] ;  /* 0x00019600ff187b82 */ /* 0x000e220000000800 */
[----:B------:R-:W-:Y:S01]  /*4640*/  IMAD.IADD R3, R3, 0x1, R5 ;  /* 0x0000000103037824 */ /* 0x000fe200078e0205 */
[----:B---3--:R-:W-:Y:S01]  /*4650*/  ISETP.NE.U32.AND P0, PT, R26, RZ, PT ;  /* 0x000000ff1a00720c */ /* 0x008fe20003f05070 */
[----:B------:R-:W-:Y:S01]  /*4660*/  FMUL R0, R0, UR4 ;  /* 0x0000000400007c20 */ /* 0x000fe20008400000 */
[----:B------:R-:W-:Y:S02]  /*4670*/  IMAD.MOV.U32 R5, RZ, RZ, -0x1 ;  /* 0xffffffffff057424 */ /* 0x000fe400078e00ff */
[----:B------:R-:W-:Y:S01]  /*4680*/  ISETP.NE.AND.EX P0, PT, R27, RZ, PT, P0 ;  /* 0x000000ff1b00720c */ /* 0x000fe20003f05300 */
[----:B------:R3:W4:Y:S01]  /*4690*/  F2I.U32.TRUNC.NTZ R12, R0 ;  /* 0x00000000000c7305 */ /* 0x000722000020f000 */
[----:B------:R-:W3:Y:S01]  /*46a0*/  LDC R15, c[0x0][0x148] ;  /* 0x00005200ff0f7b82 */ /* 0x000ee20000000800 */
[----:B-1----:R-:W-:-:S02]  /*46b0*/  SHF.R.U64 R10, R2, R4, R3 ;  /* 0x00000004020a7219 */ /* 0x002fc40000001203 */
[----:B------:R-:W-:-:S05]  /*46c0*/  SHF.R.U32.HI R3, RZ, R4, R3 ;  /* 0x00000004ff037219 */ /* 0x000fca0000011603 */
[----:B------:R-:W1:Y:S01]  /*46d0*/  LDC R14, c[0x0][0x600] ;  /* 0x00018000ff0e7b82 */ /* 0x000e620000000800 */
[-CC-:B--2---:R-:W-:Y:S02]  /*46e0*/  SHF.R.U64 R8, R10, R6.reuse, R3.reuse ;  /* 0x000000060a087219 */ /* 0x184fe40000001203 */
[----:B------:R-:W-:-:S05]  /*46f0*/  SHF.R.U32.HI R3, RZ, R6, R3 ;  /* 0x00000006ff037219 */ /* 0x000fca0000011603 */
[----:B------:R-:W2:Y:S01]  /*4700*/  LDC R21, c[0x0][0x648] ;  /* 0x00019200ff157b82 */ /* 0x000ea20000000800 */
[-CC-:B0-----:R-:W-:Y:S02]  /*4710*/  SHF.R.U64 R13, R8, R24.reuse, R3.reuse ;  /* 0x00000018080d7219 */ /* 0x181fe40000001203 */
[-C--:B------:R-:W-:Y:S02]  /*4720*/  SHF.L.U32 R5, R5, R24.reuse, RZ ;  /* 0x0000001805057219 */ /* 0x080fe400000006ff */
[-C--:B------:R-:W-:Y:S01]  /*4730*/  SHF.R.U32.HI R3, RZ, R24.reuse, R3 ;  /* 0x00000018ff037219 */ /* 0x080fe20000011603 */
[----:B------:R-:W-:Y:S01]  /*4740*/  IMAD.MOV.U32 R2, RZ, RZ, R13 ;  /* 0x000000ffff027224 */ /* 0x000fe200078e000d */
[----:B------:R-:W-:Y:S01]  /*4750*/  SHF.L.U32 R24, R7, R24, RZ ;  /* 0x0000001807187219 */ /* 0x000fe200000006ff */
[----:B------:R-:W0:Y:S01]  /*4760*/  LDC R25, c[0x0][0x638] ;  /* 0x00018e00ff197b82 */ /* 0x000e220000000800 */
[----:B------:R-:W-:-:S07]  /*4770*/  LOP3.LUT R19, RZ, R5, RZ, 0x33, !PT ;  /* 0x00000005ff137212 */ /* 0x000fce00078e33ff */
[----:B------:R-:W0:Y:S01]  /*4780*/  LDC R28, c[0x0][0x610] ;  /* 0x00018400ff1c7b82 */ /* 0x000e220000000800 */
[----:B----4-:R-:W-:Y:S05]  /*4790*/  @!P0 BRA `(.L_x_101) ;  /* 0x0000000000288947 */ /* 0x010fea0003800000 */
[----:B---3--:R-:W3:Y:S02]  /*47a0*/  LDC R0, c[0x0][0x64c] ;  /* 0x00019300ff007b82 */ /* 0x008ee40000000800 */
        /* <DEDUP_REMOVED lines=9> */
.L_x_101:
[----:B------:R-:W4:Y:S01]  /*4840*/  LDC R4, c[0x0][0x65c] ;  /* 0x00019700ff047b82 */ /* 0x000f220000000800 */
[----:B--23--:R-:W-:Y:S01]  /*4850*/  SHF.R.U64 R0, R2, R21, R3 ;  /* 0x0000001502007219 */ /* 0x00cfe20000001203 */
[----:B-1----:R-:W-:Y:S01]  /*4860*/  VIADD R3, R14, 0xffffffff ;  /* 0xffffffff0e037836 */ /* 0x002fe20000000000 */
[----:B------:R-:W-:Y:S01]  /*4870*/  LOP3.LUT R19, R8, R19, RZ, 0xc0, !PT ;  /* 0x0000001308137212 */ /* 0x000fe200078ec0ff */
[----:B------:R-:W-:Y:S02]  /*4880*/  IMAD.MOV R12, RZ, RZ, -R12 ;  /* 0x000000ffff0c7224 */ /* 0x000fe400078e0a0c */
[----:B------:R-:W-:Y:S01]  /*4890*/  IMAD.MOV R2, RZ, RZ, -R0 ;  /* 0x000000ffff027224 */ /* 0x000fe200078e0a00 */
[----:B------:R-:W-:Y:S01]  /*48a0*/  LOP3.LUT R3, R10, R3, RZ, 0xc0, !PT ;  /* 0x000000030a037212 */ /* 0x000fe200078ec0ff */
[----:B------:R-:W-:Y:S02]  /*48b0*/  IMAD R19, R24, R0, R19 ;  /* 0x0000000018137224 */ /* 0x000fe400078e0213 */
[----:B0-----:R-:W-:-:S04]  /*48c0*/  IMAD R0, R2, R25, R13 ;  /* 0x0000001902007224 */ /* 0x001fc800078e020d */
[----:B------:R-:W-:Y:S01]  /*48d0*/  IMAD R2, R0, R14, R3 ;  /* 0x0000000e00027224 */ /* 0x000fe200078e0203 */
[----:B----4-:R-:W-:Y:S01]  /*48e0*/  ISETP.NE.AND P0, PT, R4, 0x1, PT ;  /* 0x000000010400780c */ /* 0x010fe20003f05270 */
[----:B------:R-:W-:-:S05]  /*48f0*/  IMAD.MOV.U32 R4, RZ, RZ, 0x1 ;  /* 0x00000001ff047424 */ /* 0x000fca00078e00ff */
[----:B------:R-:W-:-:S07]  /*4900*/  PRMT R0, R4, 0x7610, R0 ;  /* 0x0000761004007816 */ /* 0x000fce0000000000 */
[----:B------:R-:W-:-:S04]  /*4910*/  @P0 IMAD R22, R15, R12, R20 ;  /* 0x0000000c0f160224 */ /* 0x000fc800078e0214 */
[----:B------:R-:W-:-:S05]  /*4920*/  IMAD R19, R19, R28, R22 ;  /* 0x0000001c13137224 */ /* 0x000fca00078e0216 */
[----:B------:R-:W-:Y:S02]  /*4930*/  SEL R22, R2, R19, !P0 ;  /* 0x0000001302167207 */ /* 0x000fe40004000000 */
[----:B------:R-:W-:Y:S01]  /*4940*/  SEL R19, R19, R2, !P0 ;  /* 0x0000000213137207 */ /* 0x000fe20004000000 */
[----:B------:R-:W-:-:S07]  /*4950*/  IMAD.MOV.U32 R2, RZ, RZ, R11 ;  /* 0x000000ffff027224 */ /* 0x000fce00078e000b */
.L_x_99:
[----:B------:R-:W-:Y:S02]  /*4960*/  LOP3.LUT P0, RZ, R0, 0xff, RZ, 0xc0, !PT ;  /* 0x000000ff00ff7812 */ /* 0x000fe4000780c0ff */
[----:B------:R-:W-:-:S11]  /*4970*/  LOP3.LUT R73, R73, 0x1, RZ, 0x3c, !PT ;  /* 0x0000000149497812 */ /* 0x000fd600078e3cff */
[----:B------:R-:W-:Y:S05]  /*4980*/  @P0 BRA `(.L_x_102) ;  /* 0xffffffcc004c0947 */ /* 0x000fea000383ffff */
[----:B------:R-:W-:Y:S05]  /*4990*/  EXIT ;  /* 0x000000000000794d */ /* 0x000fea0003800000 */
.L_x_17:
[----:B------:R-:W-:-:S08]  /*49a0*/  ISETP.NE.AND P0, PT, R5, RZ, PT ;  /* 0x000000ff0500720c */ /* 0x000fd00003f05270 */
[----:B0-2---:R-:W0:-:S00]  /*49b0*/  USETMAXREG.DEALLOC.CTAPOOL 0x28 ;  /* 0x00000028000079c8 */ /* 0x005e0000080e0500 */
[----:B------:R-:W-:Y:S05]  /*49c0*/  @P0 EXIT ;  /* 0x000000000000094d */ /* 0x000fea0003800000 */
[----:B0-----:R-:W-:Y:S01]  /*49d0*/  LOP3.LUT P0, RZ, R8, 0xff, RZ, 0xc0, !PT ;  /* 0x000000ff08ff7812 */ /* 0x001fe2000780c0ff */
[----:B------:R-:W-:Y:S02]  /*49e0*/  IMAD.MOV.U32 R0, RZ, RZ, 0x1 ;  /* 0x00000001ff007424 */ /* 0x000fe400078e00ff */
[----:B------:R-:W-:-:S10]  /*49f0*/  IMAD.MOV.U32 R8, RZ, RZ, RZ ;  /* 0x000000ffff087224 */ /* 0x000fd400078e00ff */
[----:B------:R-:W-:Y:S05]  /*4a00*/  @!P0 BRA `(.L_x_103) ;  /* 0x0000000c00388947 */ /* 0x000fea0003800000 */
[----:B------:R-:W0:Y:S01]  /*4a10*/  S2UR UR8, SR_CgaCtaId ;  /* 0x00000000000879c3 */ /* 0x000e220000008800 */
[----:B------:R-:W-:Y:S01]  /*4a20*/  LOP3.LUT P0, RZ, R4, 0x1f, RZ, 0xc0, !PT ;  /* 0x0000001f04ff7812 */ /* 0x000fe2000780c0ff */
[----:B------:R-:W-:Y:S01]  /*4a30*/  ULDC UR5, c[0x0][0x658] ;  /* 0x0001960000057ab9 */ /* 0x000fe20000000800 */
[----:B------:R-:W-:Y:S01]  /*4a40*/  UMOV UR6, 0xffffffff ;  /* 0xffffffff00067882 */ /* 0x000fe20000000000 */
[----:B------:R-:W-:Y:S01]  /*4a50*/  BSSY B0, `(.L_x_103) ;  /* 0x00000c9000007945 */ /* 0x000fe20003800000 */
[----:B------:R-:W-:Y:S01]  /*4a60*/  USHF.L.U32 UR6, UR6, UR5, URZ ;  /* 0x0000000506067299 */ /* 0x000fe2000800063f */
[C---:B------:R-:W-:Y:S01]  /*4a70*/  ISETP.NE.AND P2, PT, R3.reuse, RZ, PT ;  /* 0x000000ff0300720c */ /* 0x040fe20003f45270 */
[----:B------:R-:W-:Y:S01]  /*4a80*/  IMAD.MOV.U32 R9, RZ, RZ, 0x1 ;  /* 0x00000001ff097424 */ /* 0x000fe200078e00ff */
[----:B------:R-:W-:Y:S01]  /*4a90*/  ISETP.NE.OR P0, PT, R3, RZ, !P0 ;  /* 0x000000ff0300720c */ /* 0x000fe20004705670 */
[----:B------:R-:W-:Y:S01]  /*4aa0*/  IMAD.MOV.U32 R0, RZ, RZ, 0x1 ;  /* 0x00000001ff007424 */ /* 0x000fe200078e00ff */
[----:B------:R-:W-:Y:S01]  /*4ab0*/  LOP3.LUT R6, R16, 0x2, RZ, 0xfc, !PT ;  /* 0x0000000210067812 */ /* 0x000fe200078efcff */
[----:B------:R-:W-:Y:S01]  /*4ac0*/  IMAD.MOV.U32 R8, RZ, RZ, RZ ;  /* 0x000000ffff087224 */ /* 0x000fe200078e00ff */
[----:B------:R-:W-:Y:S01]  /*4ad0*/  ULDC UR4, c[0x0][0x600] ;  /* 0x0001800000047ab9 */ /* 0x000fe20000000800 */
[----:B------:R-:W-:Y:S01]  /*4ae0*/  UMOV UR7, 0x1 ;  /* 0x0000000100077882 */ /* 0x000fe20000000000 */
[----:B------:R-:W-:-:S02]  /*4af0*/  UIADD3 UR22, UR40, 0x1, URZ ;  /* 0x0000000128167890 */ /* 0x000fc4000fffe03f */
[----:B------:R-:W-:Y:S02]  /*4b00*/  UIADD3 UR15, UR4, -0x1, URZ ;  /* 0xffffffff040f7890 */ /* 0x000fe4000fffe03f */
[----:B------:R-:W-:Y:S02]  /*4b10*/  USHF.L.U32 UR17, UR7, UR5, URZ ;  /* 0x0000000507117299 */ /* 0x000fe4000800063f */
[----:B------:R-:W-:Y:S01]  /*4b20*/  ULOP3.LUT UR16, URZ, UR6, URZ, 0x33, !UPT ;  /* 0x000000063f107292 */ /* 0x000fe2000f8e333f */
[----:B------:R-:W-:Y:S01]  /*4b30*/  ULDC.64 UR20, c[0x0][0x198] ;  /* 0x0000660000147ab9 */ /* 0x000fe20000000a00 */
[----:B0-----:R-:W-:-:S10]  /*4b40*/  IMAD.U32 R7, RZ, RZ, UR8 ;  /* 0x00000008ff077e24 */ /* 0x001fd4000f8e00ff */
.L_x_115:
[----:B------:R-:W-:-:S03]  /*4b50*/  UMOV UR4, 0xffffffff ;  /* 0xffffffff00047882 */ /* 0x000fc60000000000 */
[----:B------:R-:W-:Y:S05]  /*4b60*/  BRA.DIV UR4, `(.L_x_104) ;  /* 0x0000001204187947 */ /* 0x000fea000b800000 */
[----:B------:R-:W-:-:S13]  /*4b70*/  ELECT P6, URZ, PT ;  /* 0x00000000003f782f */ /* 0x000fda00038c0000 */
.L_x_129:
[----:B------:R-:W0:Y:S01]  /*4b80*/  LDC R3, c[0x0][0x28c] ;  /* 0x0000a300ff037b82 */ /* 0x000e220000000800 */
[----:B------:R-:W-:Y:S01]  /*4b90*/  BSSY B1, `(.L_x_105) ;  /* 0x000003c000017945 */ /* 0x000fe20003800000 */
[----:B0-----:R-:W-:-:S13]  /*4ba0*/  ISETP.LT.OR P6, PT, R3, 0x1, !P6 ;  /* 0x000000010300780c */ /* 0x001fda00077c1670 */
[----:B------:R-:W-:Y:S05]  /*4bb0*/  @P6 BRA `(.L_x_106) ;  /* 0x0000000000e46947 */ /* 0x000fea0003800000 */
[----:B------:R-:W-:Y:S02]  /*4bc0*/  IMAD R7, R19, 0x2, R7 ;  /* 0x0000000213077824 */ /* 0x000fe400078e0207 */
[----:B------:R-:W-:Y:S02]  /*4bd0*/  IMAD.SHL.U32 R22, R22, 0x40, RZ ;  /* 0x0000004016167824 */ /* 0x000fe400078e00ff */
[----:B------:R-:W-:Y:S02]  /*4be0*/  IMAD.MOV.U32 R14, RZ, RZ, RZ ;  /* 0x000000ffff0e7224 */ /* 0x000fe400078e00ff */
[----:B------:R-:W-:Y:S02]  /*4bf0*/  IMAD.U32 R15, RZ, RZ, UR22 ;  /* 0x00000016ff0f7e24 */ /* 0x000fe4000f8e00ff */
[----:B------:R-:W-:Y:S02]  /*4c00*/  IMAD.MOV.U32 R3, RZ, RZ, R0 ;  /* 0x000000ffff037224 */ /* 0x000fe400078e0000 */
[----:B------:R-:W-:-:S02]  /*4c10*/  IMAD.MOV.U32 R4, RZ, RZ, R8 ;  /* 0x000000ffff047224 */ /* 0x000fc400078e0008 */
[----:B------:R-:W-:-:S07]  /*4c20*/  IMAD.SHL.U32 R11, R7, 0x20, RZ ;  /* 0x00000020070b7824 */ /* 0x000fce00078e00ff */
.L_x_110:
[----:B------:R-:W0:Y:S01]  /*4c30*/  S2UR UR4, SR_CgaCtaId ;  /* 0x00000000000479c3 */ /* 0x000e220000008800 */
[----:B------:R-:W-:Y:S02]  /*4c40*/  MOV R10, 0x400 ;  /* 0x00000400000a7802 */ /* 0x000fe40000000f00 */
[----:B------:R-:W-:Y:S01]  /*4c50*/  SHF.L.U32 R5, R3, 0x1f, RZ ;  /* 0x0000001f03057819 */ /* 0x000fe200000006ff */
[----:B0-----:R-:W-:-:S05]  /*4c60*/  IMAD.U32 R7, RZ, RZ, UR4 ;  /* 0x00000004ff077e24 */ /* 0x001fca000f8e00ff */
[----:B------:R-:W-:Y:S02]  /*4c70*/  LEA R13, R7, R10, 0x18 ;  /* 0x0000000a070d7211 */ /* 0x000fe400078ec0ff */
[----:B------:R-:W0:Y:S03]  /*4c80*/  @!P2 LDC R10, c[0x0][0x500] ;  /* 0x00014000ff0aab82 */ /* 0x000e260000000800 */
[----:B------:R-:W-:-:S04]  /*4c90*/  IMAD R12, R4, 0x8, R13 ;  /* 0x00000008040c7824 */ /* 0x000fc800078e020d */
[----:B------:R-:W1:Y:S02]  /*4ca0*/  SYNCS.PHASECHK.TRANS64.TRYWAIT P1, [R12+URZ+0x28], R5 ;  /* 0x000028050c0075a7 */ /* 0x000e64000802017f */
[----:B-1----:R-:W-:Y:S05]  /*4cb0*/  @!P1 BRA `(.L_x_107) ;  /* 0x0000000c00e49947 */ /* 0x002fea0003800000 */
.L_x_130:
[----:B-1----:R-:W-:Y:S01]  /*4cc0*/  PRMT R5, R6, 0x9910, RZ ;  /* 0x0000991006057816 */ /* 0x002fe200000000ff */
[----:B0-----:R0:W-:Y:S03]  /*4cd0*/  @!P2 SYNCS.ARRIVE.TRANS64 RZ, [R12+URZ], R10 ;  /* 0x0000000a0cffa9a7 */ /* 0x0011e6000800003f */
[----:B------:R-:W-:-:S13]  /*4ce0*/  ISETP.NE.AND P1, PT, R5, 0x2, PT ;  /* 0x000000020500780c */ /* 0x000fda0003f25270 */
[----:B0-----:R-:W-:Y:S05]  /*4cf0*/  @P1 BRA `(.L_x_108) ;  /* 0x0000000000041947 */ /* 0x001fea0003800000 */
[----:B------:R-:W-:Y:S01]  /*4d00*/  BPT.TRAP 0x1 ;  /* 0x000000040000795c */ /* 0x000fe20000300000 */
.L_x_108:
[----:B------:R-:W-:Y:S05]  /*4d10*/  @P0 BRA `(.L_x_109) ;  /* 0x0000000000040947 */ /* 0x000fea0003800000 */
[----:B------:R-:W-:Y:S01]  /*4d20*/  BPT.TRAP 0x1 ;  /* 0x000000040000795c */ /* 0x000fe20000300000 */
.L_x_109:
[----:B------:R-:W-:Y:S01]  /*4d30*/  IMAD R5, R4, 0x2, R7 ;  /* 0x0000000204057824 */ /* 0x000fe200078e0207 */
[----:B------:R-:W-:Y:S01]  /*4d40*/  R2UR UR9, R12 ;  /* 0x000000000c0972ca */ /* 0x000fe200000e0000 */
[----:B------:R-:W-:Y:S01]  /*4d50*/  VIADD R15, R15, 0xffffffff ;  /* 0xffffffff0f0f7836 */ /* 0x000fe20000000000 */
[----:B------:R-:W-:Y:S01]  /*4d60*/  UIADD3 UR4, UP0, UR20, 0xf0, URZ ;  /* 0x000000f014047890 */ /* 0x000fe2000ff1e03f */
[----:B------:R-:W-:Y:S01]  /*4d70*/  IMAD.SHL.U32 R5, R5, 0x400, RZ ;  /* 0x0000040005057824 */ /* 0x000fe200078e00ff */
[----:B------:R-:W-:Y:S01]  /*4d80*/  R2UR UR11, R11 ;  /* 0x000000000b0b72ca */ /* 0x000fe200000e0000 */
[----:B------:R-:W-:Y:S01]  /*4d90*/  UIADD3 UR24, UP1, UR20, 0x1f0, URZ ;  /* 0x000001f014187890 */ /* 0x000fe2000ff3e03f */
[----:B------:R-:W-:Y:S01]  /*4da0*/  R2UR UR10, R14 ;  /* 0x000000000e0a72ca */ /* 0x000fe200000e0000 */
[--C-:B------:R-:W-:Y:S01]  /*4db0*/  IMAD R5, R5, 0x2, R13.reuse ;  /* 0x0000000205057824 */ /* 0x100fe200078e020d */
[----:B------:R-:W-:Y:S01]  /*4dc0*/  R2UR UR12, R2 ;  /* 0x00000000020c72ca */ /* 0x000fe200000e0000 */
[----:B------:R-:W-:Y:S01]  /*4dd0*/  IMAD R13, R4, 0x1000, R13 ;  /* 0x00001000040d7824 */ /* 0x000fe200078e020d */
[----:B------:R-:W-:Y:S01]  /*4de0*/  R2UR UR18, R22 ;  /* 0x00000000161272ca */ /* 0x000fe200000e0000 */
[----:B------:R-:W-:Y:S01]  /*4df0*/  VIADD R4, R4, 0x1 ;  /* 0x0000000104047836 */ /* 0x000fe20000000000 */
[----:B------:R-:W-:Y:S01]  /*4e00*/  R2UR UR5, R5 ;  /* 0x00000000050572ca */ /* 0x000fe200000e0000 */
[----:B------:R-:W-:Y:S01]  /*4e10*/  UIADD3.X UR25, URZ, UR21, URZ, UP1, !UPT ;  /* 0x000000153f197290 */ /* 0x000fe20008ffe43f */
[----:B------:R-:W-:Y:S01]  /*4e20*/  R2UR UR8, R13 ;  /* 0x000000000d0872ca */ /* 0x000fe200000e0000 */
[----:B------:R-:W-:Y:S01]  /*4e30*/  UMOV UR19, 0x30000 ;  /* 0x0003000000137882 */ /* 0x000fe20000000000 */
[----:B------:R-:W-:Y:S01]  /*4e40*/  ISETP.GT.AND P3, PT, R15, 0x1, PT ;  /* 0x000000010f00780c */ /* 0x000fe20003f64270 */
[----:B------:R-:W-:Y:S01]  /*4e50*/  UMOV UR6, 0x0 ;  /* 0x0000000000067882 */ /* 0x000fe20000000000 */
[----:B------:R-:W-:Y:S01]  /*4e60*/  UMOV UR7, 0x10000000 ;  /* 0x1000000000077882 */ /* 0x000fe20000000000 */
[----:B------:R-:W-:Y:S01]  /*4e70*/  ISETP.NE.AND P1, PT, R4, 0x5, PT ;  /* 0x000000050400780c */ /* 0x000fe20003f25270 */
[----:B------:R-:W-:-:S03]  /*4e80*/  VIADD R14, R14, 0x20 ;  /* 0x000000200e0e7836 */ /* 0x000fc60000000000 */
[----:B------:R-:W-:Y:S02]  /*4e90*/  SEL R10, RZ, 0x1, P1 ;  /* 0x00000001ff0a7807 */ /* 0x000fe40000800000 */
[----:B------:R-:W-:Y:S01]  /*4ea0*/  UIADD3 UR13, UR5, 0x180, URZ ;  /* 0x00000180050d7890 */ /* 0x000fe2000fffe03f */
[----:B------:R-:W-:Y:S01]  /*4eb0*/  SEL R4, R4, RZ, P1 ;  /* 0x000000ff04047207 */ /* 0x000fe20000800000 */
[----:B------:R-:W-:Y:S01]  /*4ec0*/  UIADD3.X UR5, URZ, UR21, URZ, UP0, !UPT ;  /* 0x000000153f057290 */ /* 0x000fe200087fe43f */
[----:B------:R-:W-:Y:S01]  /*4ed0*/  LOP3.LUT R3, R3, R10, RZ, 0x3c, !PT ;  /* 0x0000000a03037212 */ /* 0x000fe200078e3cff */
[----:B------:R-:W-:-:S03]  /*4ee0*/  UIADD3 UR14, UR8, 0x5180, URZ ;  /* 0x00005180080e7890 */ /* 0x000fc6000fffe03f */
[----:B------:R-:W-:-:S04]  /*4ef0*/  UMOV UR8, UR13 ;  /* 0x0000000d00087c82 */ /* 0x000fc80008000000 */
[----:B------:R0:W-:Y:S02]  /*4f00*/  UTMALDG.3D.MULTICAST [UR8], [UR4], UR19, desc[UR6] ;  /* 0x00000608040073b4 */ /* 0x0001e40008011813 */
[----:B0-----:R-:W-:Y:S01]  /*4f10*/  UMOV UR8, UR14 ;  /* 0x0000000e00087c82 */ /* 0x001fe20008000000 */
[----:B------:R-:W-:Y:S02]  /*4f20*/  UMOV UR11, UR18 ;  /* 0x00000012000b7c82 */ /* 0x000fe40008000000 */
[----:B------:R0:W-:Y:S02]  /*4f30*/  UTMALDG.3D [UR8], [UR24], desc[UR6] ;  /* 0x00000608180075b4 */ /* 0x0001e40008011000 */
[----:B0-----:R-:W-:Y:S05]  /*4f40*/  @P3 BRA `(.L_x_110) ;  /* 0xfffffffc00383947 */ /* 0x001fea000383ffff */
.L_x_106:
[----:B------:R-:W-:Y:S05]  /*4f50*/  BSYNC B1 ;  /* 0x0000000000017941 */ /* 0x000fea0003800000 */
.L_x_105:
[----:B------:R-:W2:Y:S01]  /*4f60*/  LDL.64 R12, [R1] ;  /* 0x00000000010c7983 */ /* 0x000ea20000100a00 */
[----:B------:R-:W-:Y:S01]  /*4f70*/  LOP3.LUT P4, RZ, R9, 0xff, RZ, 0xc0, !PT ;  /* 0x000000ff09ff7812 */ /* 0x000fe2000788c0ff */
[----:B------:R-:W-:Y:S01]  /*4f80*/  VIADD R8, R8, UR40 ;  /* 0x0000002808087c36 */ /* 0x000fe20008000000 */
[----:B------:R-:W-:Y:S01]  /*4f90*/  ULDC.64 UR4, c[0x0][0x650] ;  /* 0x0001940000047ab9 */ /* 0x000fe20000000a00 */
[----:B------:R-:W-:Y:S01]  /*4fa0*/  IMAD.U32 R5, RZ, RZ, UR40 ;  /* 0x00000028ff057e24 */ /* 0x000fe2000f8e00ff */
[----:B------:R-:W-:Y:S01]  /*4fb0*/  UISETP.GE.U32.AND UP0, UPT, UR40, 0x5, UPT ;  /* 0x000000052800788c */ /* 0x000fe2000bf06070 */
[----:B------:R-:W-:Y:S01]  /*4fc0*/  BSSY B1, `(.L_x_111) ;  /* 0x000006f000017945 */ /* 0x000fe20003800000 */
[----:B------:R-:W-:Y:S01]  /*4fd0*/  ISETP.GT.U32.AND P1, PT, R8, 0x4, PT ;  /* 0x000000040800780c */ /* 0x000fe20003f24070 */
[----:B------:R-:W-:Y:S01]  /*4fe0*/  IMAD.MOV.U32 R19, RZ, RZ, -0x1 ;  /* 0xffffffffff137424 */ /* 0x000fe200078e00ff */
[----:B------:R-:W-:Y:S01]  /*4ff0*/  PRMT R9, RZ, 0x7610, R9 ;  /* 0x00007610ff097816 */ /* 0x000fe20000000009 */
[----:B------:R-:W-:Y:S01]  /*5000*/  IMAD.MOV.U32 R22, RZ, RZ, -0x1 ;  /* 0xffffffffff167424 */ /* 0x000fe200078e00ff */
[----:B------:R-:W-:-:S02]  /*5010*/  ISETP.LT.U32.AND P1, PT, R5, 0x5, P1 ;  /* 0x000000050500780c */ /* 0x000fc40000f21070 */
[----:B------:R-:W-:Y:S01]  /*5020*/  PLOP3.LUT P3, PT, PT, PT, UP0, 0x80, 0x0 ;  /* 0x000000000000781c */ /* 0x000fe20003f6f008 */
[----:B------:R-:W0:Y:S01]  /*5030*/  @P4 S2R R7, SR_CgaCtaId ;  /* 0x0000000000074919 */ /* 0x000e220000008800 */
[----:B------:R-:W-:-:S04]  /*5040*/  @P4 MOV R2, 0x400 ;  /* 0x0000040000024802 */ /* 0x000fc80000000f00 */
[----:B0-----:R-:W-:Y:S01]  /*5050*/  @P4 LEA R4, R7, R2, 0x18 ;  /* 0x0000000207044211 */ /* 0x001fe200078ec0ff */
[----:B------:R-:W-:-:S03]  /*5060*/  IMAD.WIDE.U32 R2, R8, -0x33333333, RZ ;  /* 0xcccccccd08027825 */ /* 0x000fc600078e00ff */
[----:B------:R0:W-:Y:S01]  /*5070*/  @P4 SYNCS.ARRIVE.TRANS64.A1T0 RZ, [R4+URZ+0x88], RZ ;  /* 0x000088ff04ff49a7 */ /* 0x0001e2000810003f */
[----:B------:R-:W-:Y:S01]  /*5080*/  IMAD.MOV.U32 R2, RZ, RZ, -0x1 ;  /* 0xffffffffff027424 */ /* 0x000fe200078e00ff */
[----:B------:R-:W-:Y:S02]  /*5090*/  SHF.R.U32.HI R5, RZ, 0x2, R3 ;  /* 0x00000002ff057819 */ /* 0x000fe40000011603 */
[----:B------:R-:W-:-:S03]  /*50a0*/  SEL R3, RZ, 0x1, !P1 ;  /* 0x00000001ff037807 */ /* 0x000fc60004800000 */
[----:B------:R-:W-:Y:S01]  /*50b0*/  IMAD R8, R5, -0x5, R8 ;  /* 0xfffffffb05087824 */ /* 0x000fe200078e0208 */
[----:B------:R-:W-:Y:S02]  /*50c0*/  LOP3.LUT R0, R0, R3, RZ, 0x3c, !PT ;  /* 0x0000000300007212 */ /* 0x000fe400078e3cff */
[----:B------:R-:W-:Y:S02]  /*50d0*/  PRMT R3, RZ, 0x7610, R3 ;  /* 0x00007610ff037816 */ /* 0x000fe40000000003 */
[----:B------:R-:W-:Y:S02]  /*50e0*/  @P3 LOP3.LUT R0, R0, 0x1, R5, 0x78, !PT ;  /* 0x0000000100003812 */ /* 0x000fe400078e7805 */
[----:B--2---:R-:W-:-:S04]  /*50f0*/  IADD3 R18, P4, R18, R12, RZ ;  /* 0x0000000c12127210 */ /* 0x004fc80007f9e0ff */
[----:B------:R-:W-:Y:S01]  /*5100*/  ISETP.GE.U32.AND P1, PT, R18, UR4, PT ;  /* 0x0000000412007c0c */ /* 0x000fe2000bf26070 */
[----:B------:R-:W-:-:S05]  /*5110*/  IMAD.X R17, R17, 0x1, R23, P4 ;  /* 0x0000000111117824 */ /* 0x000fca00020e0617 */
[----:B------:R-:W-:-:S13]  /*5120*/  ISETP.GE.U32.AND.EX P1, PT, R17, UR5, PT, P1 ;  /* 0x0000000511007c0c */ /* 0x000fda000bf26110 */
[----:B0-----:R-:W-:Y:S05]  /*5130*/  @P1 BRA `(.L_x_112) ;  /* 0x00000004005c1947 */ /* 0x001fea0003800000 */
[----:B------:R-:W0:Y:S01]  /*5140*/  S2R R12, SR_CTAID.X ;  /* 0x00000000000c7919 */ /* 0x000e220000002500 */
[----:B------:R-:W-:Y:S01]  /*5150*/  ULDC.64 UR4, c[0x0][0x628] ;  /* 0x00018a0000047ab9 */ /* 0x000fe20000000a00 */
[----:B------:R-:W1:Y:S01]  /*5160*/  LDC R13, c[0x0][0x144] ;  /* 0x00005100ff0d7b82 */ /* 0x000e620000000800 */
[----:B------:R-:W-:Y:S01]  /*5170*/  ISETP.NE.U32.AND P1, PT, RZ, UR4, PT ;  /* 0x00000004ff007c0c */ /* 0x000fe2000bf25070 */
[----:B------:R-:W2:Y:S01]  /*5180*/  S2R R10, SR_CTAID.Y ;  /* 0x00000000000a7919 */ /* 0x000ea20000002600 */
[----:B------:R-:W-:Y:S01]  /*5190*/  ULDC UR7, c[0x0][0x630] ;  /* 0x00018c0000077ab9 */ /* 0x000fe20000000800 */
[----:B------:R-:W-:Y:S01]  /*51a0*/  ULDC UR8, c[0x0][0x150] ;  /* 0x0000540000087ab9 */ /* 0x000fe20000000800 */
[----:B------:R-:W-:Y:S01]  /*51b0*/  ISETP.NE.AND.EX P1, PT, RZ, UR5, PT, P1 ;  /* 0x00000005ff007c0c */ /* 0x000fe2000bf25310 */
[----:B------:R-:W-:Y:S02]  /*51c0*/  IMAD.MOV.U32 R2, RZ, RZ, R18 ;  /* 0x000000ffff027224 */ /* 0x000fe400078e0012 */
[----:B------:R-:W-:Y:S01]  /*51d0*/  IMAD.MOV.U32 R3, RZ, RZ, R17 ;  /* 0x000000ffff037224 */ /* 0x000fe200078e0011 */
[----:B0-----:R-:W-:-:S09]  /*51e0*/  I2FP.F32.U32 R14, R12 ;  /* 0x0000000c000e7245 */ /* 0x001fd20000201000 */
[----:B------:R-:W-:Y:S05]  /*51f0*/  @!P1 BRA `(.L_x_113) ;  /* 0x0000000000289947 */ /* 0x000fea0003800000 */
[----:B------:R-:W-:Y:S02]  /*5200*/  ULDC UR6, c[0x0][0x634] ;  /* 0x00018d0000067ab9 */ /* 0x000fe40000000800 */
[----:B------:R-:W-:-:S05]  /*5210*/  IADD3 R3, P1, R18, UR6, RZ ;  /* 0x0000000612037c10 */ /* 0x000fca000ff3e0ff */
[----:B------:R-:W-:-:S04]  /*5220*/  IMAD.X R11, RZ, RZ, R17, P1 ;  /* 0x000000ffff0b7224 */ /* 0x000fc800008e0611 */
[----:B------:R-:W-:-:S04]  /*5230*/  IMAD.WIDE.U32 R4, R11, UR4, RZ ;  /* 0x000000040b047c25 */ /* 0x000fc8000f8e00ff */
[----:B------:R-:W-:-:S04]  /*5240*/  IMAD.WIDE.U32 R4, P1, R3, UR5, R4 ;  /* 0x0000000503047c25 */ /* 0x000fc8000f820004 */
[----:B------:R-:W-:-:S04]  /*5250*/  IMAD.WIDE.U32 R2, R3, UR4, RZ ;  /* 0x0000000403027c25 */ /* 0x000fc8000f8e00ff */
[----:B------:R-:W-:Y:S01]  /*5260*/  IMAD.MOV.U32 R2, RZ, RZ, R5 ;  /* 0x000000ffff027224 */ /* 0x000fe200078e0005 */
[----:B------:R-:W-:Y:S01]  /*5270*/  IADD3 RZ, P3, R3, R4, RZ ;  /* 0x0000000403ff7210 */ /* 0x000fe20007f7e0ff */
[----:B------:R-:W-:-:S04]  /*5280*/  IMAD.X R3, RZ, RZ, RZ, P1 ;  /* 0x000000ffff037224 */ /* 0x000fc800008e06ff */
[----:B------:R-:W-:-:S08]  /*5290*/  IMAD.WIDE.U32.X R2, R11, UR5, R2, P3 ;  /* 0x000000050b027c25 */ /* 0x000fd000098e0402 */
.L_x_113:
[----:B------:R-:W-:Y:S01]  /*52a0*/  FMUL R14, R14, UR8 ;  /* 0x000000080e0e7c20 */ /* 0x000fe20008400000 */
[--C-:B------:R-:W-:Y:S01]  /*52b0*/  SHF.R.U64 R11, R2, UR7, R3.reuse ;  /* 0x00000007020b7c19 */ /* 0x100fe20008001203 */
[----:B------:R-:W-:Y:S01]  /*52c0*/  ULDC.64 UR4, c[0x0][0x620] ;  /* 0x0001880000047ab9 */ /* 0x000fe20000000a00 */
[----:B------:R-:W-:Y:S01]  /*52d0*/  SHF.R.U32.HI R2, RZ, UR7, R3 ;  /* 0x00000007ff027c19 */ /* 0x000fe20008011603 */
[----:B------:R-:W-:Y:S01]  /*52e0*/  IMAD.MOV.U32 R3, RZ, RZ, R17 ;  /* 0x000000ffff037224 */ /* 0x000fe200078e0011 */
[----:B------:R-:W-:Y:S01]  /*52f0*/  IADD3 R15, P1, RZ, -R11, RZ ;  /* 0x8000000bff0f7210 */ /* 0x000fe20007f3e0ff */
[----:B------:R-:W0:Y:S01]  /*5300*/  F2I.U32.TRUNC.NTZ R14, R14 ;  /* 0x0000000e000e7305 */ /* 0x000e22000020f000 */
[----:B------:R-:W-:-:S03]  /*5310*/  ULDC.64 UR6, c[0x0][0x640] ;  /* 0x0001900000067ab9 */ /* 0x000fc60000000a00 */
[----:B------:R-:W-:Y:S01]  /*5320*/  IMAD.X R2, RZ, RZ, ~R2, P1 ;  /* 0x000000ffff027224 */ /* 0x000fe200008e0e02 */
[----:B------:R-:W-:-:S03]  /*5330*/  ISETP.NE.U32.AND P1, PT, RZ, UR6, PT ;  /* 0x00000006ff007c0c */ /* 0x000fc6000bf25070 */
[----:B------:R-:W-:Y:S01]  /*5340*/  IMAD R2, R2, UR4, RZ ;  /* 0x0000000402027c24 */ /* 0x000fe2000f8e02ff */
[----:B------:R-:W-:-:S03]  /*5350*/  ISETP.NE.AND.EX P1, PT, RZ, UR7, PT, P1 ;  /* 0x00000007ff007c0c */ /* 0x000fc6000bf25310 */
[C---:B------:R-:W-:Y:S01]  /*5360*/  IMAD R5, R15.reuse, UR5, R2 ;  /* 0x000000050f057c24 */ /* 0x040fe2000f8e0202 */
[----:B------:R-:W-:Y:S01]  /*5370*/  ULDC UR5, c[0x0][0x154] ;  /* 0x0000550000057ab9 */ /* 0x000fe20000000800 */
[----:B------:R-:W-:Y:S02]  /*5380*/  IMAD.MOV.U32 R2, RZ, RZ, R18 ;  /* 0x000000ffff027224 */ /* 0x000fe400078e0012 */
[----:B0-----:R-:W-:Y:S02]  /*5390*/  IMAD.MOV R4, RZ, RZ, -R14 ;  /* 0x000000ffff047224 */ /* 0x001fe400078e0a0e */
[----:B------:R-:W-:Y:S01]  /*53a0*/  IMAD.WIDE.U32 R2, R15, UR4, R2 ;  /* 0x000000040f027c25 */ /* 0x000fe2000f8e0002 */
[----:B------:R-:W-:-:S03]  /*53b0*/  ULDC UR4, c[0x0][0x618] ;  /* 0x0001860000047ab9 */ /* 0x000fc60000000800 */
[----:B-1----:R-:W-:Y:S01]  /*53c0*/  IMAD R12, R13, R4, R12 ;  /* 0x000000040d0c7224 */ /* 0x002fe200078e020c */
[----:B--2---:R-:W-:Y:S01]  /*53d0*/  I2FP.F32.U32 R4, R10 ;  /* 0x0000000a00047245 */ /* 0x004fe20000201000 */
[----:B------:R-:W0:Y:S01]  /*53e0*/  LDC R13, c[0x0][0x148] ;  /* 0x00005200ff0d7b82 */ /* 0x000e220000000800 */
[----:B------:R-:W-:-:S03]  /*53f0*/  IMAD.IADD R3, R3, 0x1, R5 ;  /* 0x0000000103037824 */ /* 0x000fc600078e0205 */
[----:B------:R-:W-:Y:S02]  /*5400*/  FMUL R4, R4, UR5 ;  /* 0x0000000504047c20 */ /* 0x000fe40008400000 */
[--C-:B------:R-:W-:Y:S02]  /*5410*/  SHF.R.U64 R14, R2, UR4, R3.reuse ;  /* 0x00000004020e7c19 */ /* 0x100fe40008001203 */
[----:B------:R-:W-:Y:S01]  /*5420*/  SHF.R.U32.HI R3, RZ, UR4, R3 ;  /* 0x00000004ff037c19 */ /* 0x000fe20008011603 */
[----:B------:R1:W2:Y:S01]  /*5430*/  F2I.U32.TRUNC.NTZ R20, R4 ;  /* 0x0000000400147305 */ /* 0x0002a2000020f000 */
[----:B------:R-:W-:Y:S02]  /*5440*/  ULDC UR4, c[0x0][0x608] ;  /* 0x0001820000047ab9 */ /* 0x000fe40000000800 */
[--C-:B------:R-:W-:Y:S02]  /*5450*/  SHF.R.U64 R19, R14, UR4, R3.reuse ;  /* 0x000000040e137c19 */ /* 0x100fe40008001203 */
[----:B------:R-:W-:Y:S01]  /*5460*/  SHF.R.U32.HI R2, RZ, UR4, R3 ;  /* 0x00000004ff027c19 */ /* 0x000fe20008011603 */
[----:B------:R-:W-:-:S03]  /*5470*/  ULDC UR4, c[0x0][0x658] ;  /* 0x0001960000047ab9 */ /* 0x000fc60000000800 */
[--C-:B------:R-:W-:Y:S02]  /*5480*/  SHF.R.U64 R15, R19, UR4, R2.reuse ;  /* 0x00000004130f7c19 */ /* 0x100fe40008001202 */
[----:B------:R-:W-:-:S03]  /*5490*/  SHF.R.U32.HI R21, RZ, UR4, R2 ;  /* 0x00000004ff157c19 */ /* 0x000fc60008011602 */
[----:B------:R-:W-:Y:S02]  /*54a0*/  IMAD.MOV.U32 R2, RZ, RZ, R15 ;  /* 0x000000ffff027224 */ /* 0x000fe400078e000f */
[----:B------:R-:W-:Y:S01]  /*54b0*/  IMAD.MOV.U32 R3, RZ, RZ, R21 ;  /* 0x000000ffff037224 */ /* 0x000fe200078e0015 */
[----:B-12---:R-:W-:Y:S06]  /*54c0*/  @!P1 BRA `(.L_x_114) ;  /* 0x0000000000289947 */ /* 0x006fec0003800000 */
        /* <DEDUP_REMOVED lines=10> */
.L_x_114:
[----:B------:R-:W1:Y:S01]  /*5570*/  LDC R4, c[0x0][0x65c] ;  /* 0x00019700ff047b82 */ /* 0x000e620000000800 */
[----:B------:R-:W-:Y:S01]  /*5580*/  ULDC UR4, c[0x0][0x648] ;  /* 0x0001920000047ab9 */ /* 0x000fe20000000800 */
[----:B------:R-:W-:Y:S01]  /*5590*/  LOP3.LUT R19, R19, UR16, RZ, 0xc0, !PT ;  /* 0x0000001013137c12 */ /* 0x000fe2000f8ec0ff */
[----:B------:R-:W-:Y:S01]  /*55a0*/  IMAD.MOV R20, RZ, RZ, -R20 ;  /* 0x000000ffff147224 */ /* 0x000fe200078e0a14 */
[----:B------:R-:W-:Y:S01]  /*55b0*/  SHF.R.U64 R2, R2, UR4, R3 ;  /* 0x0000000402027c19 */ /* 0x000fe20008001203 */
[----:B------:R-:W-:Y:S01]  /*55c0*/  ULDC UR4, c[0x0][0x638] ;  /* 0x00018e0000047ab9 */ /* 0x000fe20000000800 */
[----:B------:R-:W-:Y:S01]  /*55d0*/  LOP3.LUT R14, R14, UR15, RZ, 0xc0, !PT ;  /* 0x0000000f0e0e7c12 */ /* 0x000fe2000f8ec0ff */
[----:B------:R-:W-:Y:S01]  /*55e0*/  ULDC UR5, c[0x0][0x610] ;  /* 0x0001840000057ab9 */ /* 0x000fe20000000800 */
[----:B------:R-:W-:Y:S02]  /*55f0*/  IMAD.MOV.U32 R3, RZ, RZ, 0x1 ;  /* 0x00000001ff037424 */ /* 0x000fe400078e00ff */
[----:B------:R-:W-:Y:S01]  /*5600*/  IMAD R19, R2, UR17, R19 ;  /* 0x0000001102137c24 */ /* 0x000fe2000f8e0213 */
[----:B-1----:R-:W-:Y:S01]  /*5610*/  ISETP.NE.AND P1, PT, R4, 0x1, PT ;  /* 0x000000010400780c */ /* 0x002fe20003f25270 */
[----:B------:R-:W-:-:S02]  /*5620*/  IMAD.MOV R4, RZ, RZ, -R2 ;  /* 0x000000ffff047224 */ /* 0x000fc400078e0a02 */
[----:B------:R-:W-:Y:S02]  /*5630*/  IMAD.MOV.U32 R2, RZ, RZ, R11 ;  /* 0x000000ffff027224 */ /* 0x000fe400078e000b */
[----:B------:R-:W-:Y:S01]  /*5640*/  IMAD R15, R4, UR4, R15 ;  /* 0x00000004040f7c24 */ /* 0x000fe2000f8e020f */
[----:B------:R-:W-:-:S03]  /*5650*/  ULDC UR4, c[0x0][0x600] ;  /* 0x0001800000047ab9 */ /* 0x000fc60000000800 */
[----:B------:R-:W-:-:S04]  /*5660*/  IMAD R15, R15, UR4, R14 ;  /* 0x000000040f0f7c24 */ /* 0x000fc8000f8e020e */
[----:B0-----:R-:W-:-:S04]  /*5670*/  @P1 IMAD R12, R13, R20, R10 ;  /* 0x000000140d0c1224 */ /* 0x001fc800078e020a */
[----:B------:R-:W-:-:S05]  /*5680*/  IMAD R12, R19, UR5, R12 ;  /* 0x00000005130c7c24 */ /* 0x000fca000f8e020c */
[----:B------:R-:W-:Y:S02]  /*5690*/  SEL R22, R15, R12, !P1 ;  /* 0x0000000c0f167207 */ /* 0x000fe40004800000 */
[----:B------:R-:W-:-:S07]  /*56a0*/  SEL R19, R12, R15, !P1 ;  /* 0x0000000f0c137207 */ /* 0x000fce0004800000 */
.L_x_112:
[----:B------:R-:W-:Y:S05]  /*56b0*/  BSYNC B1 ;  /* 0x0000000000017941 */ /* 0x000fea0003800000 */
.L_x_111:
[----:B------:R-:W-:-:S13]  /*56c0*/  LOP3.LUT P1, RZ, R3, 0xff, RZ, 0xc0, !PT ;  /* 0x000000ff03ff7812 */ /* 0x000fda000782c0ff */
[----:B------:R-:W-:Y:S05]  /*56d0*/  @P1 BRA `(.L_x_115) ;  /* 0xfffffff4001c1947 */ /* 0x000fea000383ffff */
[----:B------:R-:W-:Y:S05]  /*56e0*/  BSYNC B0 ;  /* 0x0000000000007941 */ /* 0x000fea0003800000 */
.L_x_103:
[----:B------:R-:W-:-:S03]  /*56f0*/  UMOV UR4, 0xffffffff ;  /* 0xffffffff00047882 */ /* 0x000fc60000000000 */
[----:B------:R-:W-:Y:S05]  /*5700*/  BRA.DIV UR4, `(.L_x_116) ;  /* 0x0000000604647947 */ /* 0x000fea000b800000 */
[----:B------:R-:W-:-:S13]  /*5710*/  ELECT P6, URZ, PT ;  /* 0x00000000003f782f */ /* 0x000fda00038c0000 */
.L_x_133:
[----:B------:R-:W-:Y:S04]  /*5720*/  BSSY B0, `(.L_x_117) ;  /* 0x0000034000007945 */ /* 0x000fe80003800000 */
[----:B------:R-:W-:Y:S05]  /*5730*/  @!P6 BRA `(.L_x_118) ;  /* 0x0000000000c8e947 */ /* 0x000fea0003800000 */
[----:B------:R-:W-:-:S04]  /*5740*/  LOP3.LUT R16, R16, 0x2, RZ, 0xfc, !PT ;  /* 0x0000000210107812 */ /* 0x000fc800078efcff */
[----:B------:R-:W-:-:S13]  /*5750*/  ISETP.NE.AND P0, PT, R16, 0x3, PT ;  /* 0x000000031000780c */ /* 0x000fda0003f05270 */
[----:B------:R-:W-:Y:S05]  /*5760*/  @!P0 BRA `(.L_x_119) ;  /* 0x0000000000048947 */ /* 0x000fea0003800000 */
[----:B------:R-:W-:Y:S01]  /*5770*/  BPT.TRAP 0x1 ;  /* 0x000000040000795c */ /* 0x000fe20000300000 */
.L_x_119:
[----:B------:R-:W0:Y:S01]  /*5780*/  S2R R3, SR_CgaCtaId ;  /* 0x0000000000037919 */ /* 0x000e220000008800 */
[----:B------:R-:W-:-:S04]  /*5790*/  MOV R2, 0x400 ;  /* 0x0000040000027802 */ /* 0x000fc80000000f00 */
[----:B0-----:R-:W-:Y:S02]  /*57a0*/  LEA R3, R3, R2, 0x18 ;  /* 0x0000000203037211 */ /* 0x001fe400078ec0ff */
[----:B------:R-:W-:-:S03]  /*57b0*/  SHF.L.U32 R2, R0, 0x1f, RZ ;  /* 0x0000001f00027819 */ /* 0x000fc600000006ff */
[----:B------:R-:W-:-:S04]  /*57c0*/  VIADD R3, R3, 0x28 ;  /* 0x0000002803037836 */ /* 0x000fc80000000000 */
[C---:B------:R-:W-:Y:S02]  /*57d0*/  IMAD R7, R8.reuse, 0x8, R3 ;  /* 0x0000000808077824 */ /* 0x040fe400078e0203 */
[----:B------:R-:W-:Y:S02]  /*57e0*/  VIADD R8, R8, 0x1 ;  /* 0x0000000108087836 */ /* 0x000fe40000000000 */
[----:B------:R-:W0:Y:S03]  /*57f0*/  SYNCS.PHASECHK.TRANS64.TRYWAIT P0, [R7+URZ], R2 ;  /* 0x00000002070075a7 */ /* 0x000e26000800017f */
[----:B------:R-:W-:-:S04]  /*5800*/  ISETP.NE.AND P1, PT, R8, 0x5, PT ;  /* 0x000000050800780c */ /* 0x000fc80003f25270 */
[----:B------:R-:W-:Y:S02]  /*5810*/  SEL R5, RZ, 0x1, P1 ;  /* 0x00000001ff057807 */ /* 0x000fe40000800000 */
[----:B------:R-:W-:Y:S02]  /*5820*/  SEL R8, R8, RZ, P1 ;  /* 0x000000ff08087207 */ /* 0x000fe40000800000 */
[----:B------:R-:W-:-:S03]  /*5830*/  LOP3.LUT R5, R0, R5, RZ, 0x3c, !PT ;  /* 0x0000000500057212 */ /* 0x000fc600078e3cff */
[----:B------:R-:W-:Y:S01]  /*5840*/  IMAD R9, R8, 0x8, R3 ;  /* 0x0000000808097824 */ /* 0x000fe200078e0203 */
[----:B------:R-:W-:Y:S01]  /*5850*/  SHF.L.U32 R4, R5, 0x1f, RZ ;  /* 0x0000001f05047819 */ /* 0x000fe200000006ff */
[----:B0-----:R-:W-:Y:S06]  /*5860*/  @!P0 BRA `(.L_x_120) ;  /* 0x00000004002c8947 */ /* 0x001fec0003800000 */
.L_x_134:
[----:B------:R-:W1:Y:S01]  /*5870*/  SYNCS.PHASECHK.TRANS64.TRYWAIT P0, [R9+URZ], R4 ;  /* 0x00000004090075a7 */ /* 0x000e62000800017f */
[----:B------:R-:W-:-:S05]  /*5880*/  VIADD R0, R8, 0x1 ;  /* 0x0000000108007836 */ /* 0x000fca0000000000 */
[----:B------:R-:W-:-:S04]  /*5890*/  ISETP.NE.AND P1, PT, R0, 0x5, PT ;  /* 0x000000050000780c */ /* 0x000fc80003f25270 */
[----:B0-----:R-:W-:Y:S02]  /*58a0*/  SEL R2, RZ, 0x1, P1 ;  /* 0x00000001ff027807 */ /* 0x001fe40000800000 */
[----:B------:R-:W-:Y:S02]  /*58b0*/  SEL R0, R0, RZ, P1 ;  /* 0x000000ff00007207 */ /* 0x000fe40000800000 */
[----:B------:R-:W-:-:S03]  /*58c0*/  LOP3.LUT R7, R5, R2, RZ, 0x3c, !PT ;  /* 0x0000000205077212 */ /* 0x000fc600078e3cff */
[----:B------:R-:W-:Y:S01]  /*58d0*/  IMAD R6, R0, 0x8, R3 ;  /* 0x0000000800067824 */ /* 0x000fe200078e0203 */
[----:B------:R-:W-:Y:S01]  /*58e0*/  SHF.L.U32 R5, R7, 0x1f, RZ ;  /* 0x0000001f07057819 */ /* 0x000fe200000006ff */
[----:B-1----:R-:W-:Y:S06]  /*58f0*/  @!P0 BRA `(.L_x_121) ;  /* 0x00000004001c8947 */ /* 0x002fec0003800000 */
.L_x_135:
[----:B------:R-:W1:Y:S01]  /*5900*/  SYNCS.PHASECHK.TRANS64.TRYWAIT P0, [R6+URZ], R5 ;  /* 0x00000005060075a7 */ /* 0x000e62000800017f */
[----:B------:R-:W-:-:S05]  /*5910*/  VIADD R0, R0, 0x1 ;  /* 0x0000000100007836 */ /* 0x000fca0000000000 */
[----:B------:R-:W-:-:S04]  /*5920*/  ISETP.NE.AND P1, PT, R0, 0x5, PT ;  /* 0x000000050000780c */ /* 0x000fc80003f25270 */
[----:B------:R-:W-:Y:S02]  /*5930*/  SEL R2, RZ, 0x1, P1 ;  /* 0x00000001ff027807 */ /* 0x000fe40000800000 */
[----:B------:R-:W-:Y:S02]  /*5940*/  SEL R0, R0, RZ, P1 ;  /* 0x000000ff00007207 */ /* 0x000fe40000800000 */
[----:B------:R-:W-:-:S03]  /*5950*/  LOP3.LUT R7, R7, R2, RZ, 0x3c, !PT ;  /* 0x0000000207077212 */ /* 0x000fc600078e3cff */
[----:B0-----:R-:W-:Y:S01]  /*5960*/  IMAD R9, R0, 0x8, R3 ;  /* 0x0000000800097824 */ /* 0x001fe200078e0203 */
[----:B------:R-:W-:Y:S01]  /*5970*/  SHF.L.U32 R4, R7, 0x1f, RZ ;  /* 0x0000001f07047819 */ /* 0x000fe200000006ff */
[----:B-1----:R-:W-:Y:S06]  /*5980*/  @!P0 BRA `(.L_x_122) ;  /* 0x00000004000c8947 */ /* 0x002fec0003800000 */
.L_x_136:
[----:B------:R-:W1:Y:S01]  /*5990*/  SYNCS.PHASECHK.TRANS64.TRYWAIT P0, [R9+URZ], R4 ;  /* 0x00000004090075a7 */ /* 0x000e62000800017f */
[----:B------:R-:W-:-:S05]  /*59a0*/  VIADD R0, R0, 0x1 ;  /* 0x0000000100007836 */ /* 0x000fca0000000000 */
[----:B------:R-:W-:-:S04]  /*59b0*/  ISETP.NE.AND P1, PT, R0, 0x5, PT ;  /* 0x000000050000780c */ /* 0x000fc80003f25270 */
[----:B------:R-:W-:Y:S02]  /*59c0*/  SEL R2, RZ, 0x1, P1 ;  /* 0x00000001ff027807 */ /* 0x000fe40000800000 */
[----:B------:R-:W-:Y:S02]  /*59d0*/  SEL R0, R0, RZ, P1 ;  /* 0x000000ff00007207 */ /* 0x000fe40000800000 */
[----:B------:R-:W-:Y:S01]  /*59e0*/  LOP3.LUT R2, R7, R2, RZ, 0x3c, !PT ;  /* 0x0000000207027212 */ /* 0x000fe200078e3cff */
[----:B-1----:R-:W-:Y:S06]  /*59f0*/  @!P0 BRA `(.L_x_123) ;  /* 0x0000000400048947 */ /* 0x002fec0003800000 */
.L_x_137:
[----:B------:R-:W-:Y:S01]  /*5a00*/  IMAD R3, R0, 0x8, R3 ;  /* 0x0000000800037824 */ /* 0x000fe200078e0203 */
[----:B------:R-:W-:-:S07]  /*5a10*/  SHF.L.U32 R0, R2, 0x1f, RZ ;  /* 0x0000001f02007819 */ /* 0x000fce00000006ff */
.L_x_124:
[----:B--2---:R2:W4:Y:S02]  /*5a20*/  SYNCS.PHASECHK.TRANS64.TRYWAIT P0, [R3+URZ], R0 ;  /* 0x00000000030075a7 */ /* 0x004524000800017f */
[----:B----4-:R-:W-:Y:S05]  /*5a30*/  @!P0 NANOSLEEP.SYNCS 0x989680 ;  /* 0x009896800000895d */ /* 0x010fea0003900000 */
[----:B------:R-:W4:Y:S02]  /*5a40*/  @!P0 SYNCS.PHASECHK.TRANS64 P0, [R3+URZ], R0 ;  /* 0x00000000030085a7 */ /* 0x000f24000800007f */
[----:B----4-:R-:W-:Y:S05]  /*5a50*/  @!P0 BRA `(.L_x_124) ;  /* 0xfffffffc00f08947 */ /* 0x010fea000383ffff */
.L_x_118:
[----:B------:R-:W-:Y:S05]  /*5a60*/  BSYNC B0 ;  /* 0x0000000000007941 */ /* 0x000fea0003800000 */
.L_x_117:
[----:B------:R-:W-:Y:S05]  /*5a70*/  EXIT ;  /* 0x000000000000794d */ /* 0x000fea0003800000 */
.L_x_19:
[----:B-1----:R1:W2:Y:S02]  /*5a80*/  SYNCS.PHASECHK.TRANS64.TRYWAIT P0, [R64+URZ], R3 ;  /* 0x00000003400075a7 */ /* 0x0022a4000800017f */
[----:B--2---:R-:W-:Y:S05]  /*5a90*/  @!P0 NANOSLEEP.SYNCS 0x989680 ;  /* 0x009896800000895d */ /* 0x004fea0003900000 */
[----:B------:R-:W2:Y:S02]  /*5aa0*/  @!P0 SYNCS.PHASECHK.TRANS64 P0, [R64+URZ], R3 ;  /* 0x00000003400085a7 */ /* 0x000ea4000800007f */
[----:B--2---:R-:W-:Y:S05]  /*5ab0*/  @!P0 BRA `(.L_x_19) ;  /* 0xfffffffc00f08947 */ /* 0x004fea000383ffff */
[----:B------:R-:W-:Y:S05]  /*5ac0*/  BRA `(.L_x_125) ;  /* 0xffffffbc00107947 */ /* 0x000fea000383ffff */
.L_x_24:
[----:B--2---:R2:W3:Y:S02]  /*5ad0*/  SYNCS.PHASECHK.TRANS64.TRYWAIT P1, [R3+URZ], R0 ;  /* 0x00000000030075a7 */ /* 0x0044e4000802017f */
[----:B---3--:R-:W-:Y:S05]  /*5ae0*/  @!P1 NANOSLEEP.SYNCS 0x989680 ;  /* 0x009896800000995d */ /* 0x008fea0003900000 */
[----:B------:R-:W3:Y:S02]  /*5af0*/  @!P1 SYNCS.PHASECHK.TRANS64 P1, [R3+URZ], R0 ;  /* 0x00000000030095a7 */ /* 0x000ee4000802007f */
[----:B---3--:R-:W-:Y:S05]  /*5b00*/  @!P1 BRA `(.L_x_24) ;  /* 0xfffffffc00f09947 */ /* 0x008fea000383ffff */
[----:B------:R-:W-:Y:S05]  /*5b10*/  BRA `(.L_x_23) ;  /* 0xffffffbc00747947 */ /* 0x000fea000383ffff */
.L_x_29:
[----:B--2---:R-:W-:-:S04]  /*5b20*/  IMAD.U32 R5, RZ, RZ, UR4 ;  /* 0x00000004ff057e24 */ /* 0x004fc8000f8e00ff */
[----:B------:R2:W3:Y:S03]  /*5b30*/  SYNCS.PHASECHK.TRANS64.TRYWAIT P1, [R5+URZ], R4 ;  /* 0x00000004050075a7 */ /* 0x0004e6000802017f */
[----:B---3--:R-:W-:Y:S05]  /*5b40*/  @!P1 NANOSLEEP.SYNCS 0x989680 ;  /* 0x009896800000995d */ /* 0x008fea0003900000 */
[----:B------:R-:W3:Y:S02]  /*5b50*/  @!P1 SYNCS.PHASECHK.TRANS64 P1, [R5+URZ], R4 ;  /* 0x00000004050095a7 */ /* 0x000ee4000802007f */
[----:B---3--:R-:W-:Y:S05]  /*5b60*/  @!P1 BRA `(.L_x_29) ;  /* 0xfffffffc00ec9947 */ /* 0x008fea000383ffff */
[----:B------:R-:W-:Y:S05]  /*5b70*/  BRA `(.L_x_28) ;  /* 0xffffffbc00ec7947 */ /* 0x000fea000383ffff */
.L_x_35:
[----:B-1----:R1:W2:Y:S02]  /*5b80*/  SYNCS.PHASECHK.TRANS64.TRYWAIT P0, [R64+URZ+0x10], R3 ;  /* 0x00001003400075a7 */ /* 0x0022a4000800017f */
[----:B--2---:R-:W-:Y:S05]  /*5b90*/  @!P0 NANOSLEEP.SYNCS 0x989680 ;  /* 0x009896800000895d */ /* 0x004fea0003900000 */
[----:B------:R-:W2:Y:S02]  /*5ba0*/  @!P0 SYNCS.PHASECHK.TRANS64 P0, [R64+URZ+0x10], R3 ;  /* 0x00001003400085a7 */ /* 0x000ea4000800007f */
[----:B--2---:R-:W-:Y:S05]  /*5bb0*/  @!P0 BRA `(.L_x_35) ;  /* 0xfffffffc00f08947 */ /* 0x004fea000383ffff */
[----:B------:R-:W-:Y:S05]  /*5bc0*/  BRA `(.L_x_126) ;  /* 0xffffffc000f87947 */ /* 0x000fea000383ffff */
.L_x_104:
[----:B------:R-:W-:Y:S01]  /*5bd0*/  BSSY B1, `(.L_x_127) ;  /* 0x0000006000017945 */ /* 0x000fe20003800000 */
[----:B------:R-:W-:-:S07]  /*5be0*/  IMAD.MOV.U32 R15, RZ, RZ, -0x1 ;  /* 0xffffffffff0f7424 */ /* 0x000fce00078e00ff */
[----:B---3-5:R-:W-:Y:S05]  /*5bf0*/  WARPSYNC.COLLECTIVE R15, `(.L_x_128) ;  /* 0x000000000f0c7348 */ /* 0x028fea0003c00000 */
[----:B------:R-:W-:Y:S02]  /*5c00*/  ELECT P6, UR62, PT ;  /* 0x00000000003e782f */ /* 0x000fe400038c0000 */
[----:B------:R-:W-:Y:S01]  /*5c10*/  MOV R14, UR62 ;  /* 0x0000003e000e7c02 */ /* 0x000fe20008000f00 */
[----:B---3-5:R-:W-:Y:S10]  /*5c20*/  ENDCOLLECTIVE ;  /* 0x000000000000791b */ /* 0x028ff40003800000 */
.L_x_128:
[----:B------:R-:W-:Y:S05]  /*5c30*/  BSYNC B1 ;  /* 0x0000000000017941 */ /* 0x000fea0003800000 */
.L_x_127:
[----:B------:R-:W-:Y:S05]  /*5c40*/  BRA `(.L_x_129) ;  /* 0xffffffec00cc7947 */ /* 0x000fea000383ffff */
.L_x_107:
[----:B-1----:R1:W2:Y:S02]  /*5c50*/  SYNCS.PHASECHK.TRANS64.TRYWAIT P1, [R12+URZ+0x28], R5 ;  /* 0x000028050c0075a7 */ /* 0x0022a4000802017f */
[----:B--2---:R-:W-:Y:S05]  /*5c60*/  @!P1 NANOSLEEP.SYNCS 0x989680 ;  /* 0x009896800000995d */ /* 0x004fea0003900000 */
[----:B------:R-:W2:Y:S02]  /*5c70*/  @!P1 SYNCS.PHASECHK.TRANS64 P1, [R12+URZ+0x28], R5 ;  /* 0x000028050c0095a7 */ /* 0x000ea4000802007f */
[----:B--2---:R-:W-:Y:S05]  /*5c80*/  @!P1 BRA `(.L_x_107) ;  /* 0xfffffffc00f09947 */ /* 0x004fea000383ffff */
[----:B------:R-:W-:Y:S05]  /*5c90*/  BRA `(.L_x_130) ;  /* 0xfffffff000087947 */ /* 0x000fea000383ffff */
.L_x_116:
[----:B------:R-:W-:Y:S01]  /*5ca0*/  BSSY B0, `(.L_x_131) ;  /* 0x0000006000007945 */ /* 0x000fe20003800000 */
[----:B------:R-:W-:-:S07]  /*5cb0*/  IMAD.MOV.U32 R15, RZ, RZ, -0x1 ;  /* 0xffffffffff0f7424 */ /* 0x000fce00078e00ff */
[----:B---3-5:R-:W-:Y:S05]  /*5cc0*/  WARPSYNC.COLLECTIVE R15, `(.L_x_132) ;  /* 0x000000000f0c7348 */ /* 0x028fea0003c00000 */
[----:B------:R-:W-:Y:S02]  /*5cd0*/  ELECT P6, UR62, PT ;  /* 0x00000000003e782f */ /* 0x000fe400038c0000 */
[----:B------:R-:W-:Y:S01]  /*5ce0*/  MOV R14, UR62 ;  /* 0x0000003e000e7c02 */ /* 0x000fe20008000f00 */
[----:B---3-5:R-:W-:Y:S10]  /*5cf0*/  ENDCOLLECTIVE ;  /* 0x000000000000791b */ /* 0x028ff40003800000 */
.L_x_132:
[----:B------:R-:W-:Y:S05]  /*5d00*/  BSYNC B0 ;  /* 0x0000000000007941 */ /* 0x000fea0003800000 */
.L_x_131:
[----:B------:R-:W-:Y:S05]  /*5d10*/  BRA `(.L_x_133) ;  /* 0xfffffff800807947 */ /* 0x000fea000383ffff */
.L_x_120:
[----:B0-----:R0:W1:Y:S02]  /*5d20*/  SYNCS.PHASECHK.TRANS64.TRYWAIT P0, [R7+URZ], R2 ;  /* 0x00000002070075a7 */ /* 0x001064000800017f */
[----:B-1----:R-:W-:Y:S05]  /*5d30*/  @!P0 NANOSLEEP.SYNCS 0x989680 ;  /* 0x009896800000895d */ /* 0x002fea0003900000 */
[----:B------:R-:W1:Y:S02]  /*5d40*/  @!P0 SYNCS.PHASECHK.TRANS64 P0, [R7+URZ], R2 ;  /* 0x00000002070085a7 */ /* 0x000e64000800007f */
[----:B-1----:R-:W-:Y:S05]  /*5d50*/  @!P0 BRA `(.L_x_120) ;  /* 0xfffffffc00f08947 */ /* 0x002fea000383ffff */
[----:B------:R-:W-:Y:S05]  /*5d60*/  BRA `(.L_x_134) ;  /* 0xfffffff800c07947 */ /* 0x000fea000383ffff */
.L_x_121:
[----:B0-----:R0:W1:Y:S02]  /*5d70*/  SYNCS.PHASECHK.TRANS64.TRYWAIT P0, [R9+URZ], R4 ;  /* 0x00000004090075a7 */ /* 0x001064000800017f */
[----:B-1----:R-:W-:Y:S05]  /*5d80*/  @!P0 NANOSLEEP.SYNCS 0x989680 ;  /* 0x009896800000895d */ /* 0x002fea0003900000 */
[----:B------:R-:W1:Y:S02]  /*5d90*/  @!P0 SYNCS.PHASECHK.TRANS64 P0, [R9+URZ], R4 ;  /* 0x00000004090085a7 */ /* 0x000e64000800007f */
[----:B-1----:R-:W-:Y:S05]  /*5da0*/  @!P0 BRA `(.L_x_121) ;  /* 0xfffffffc00f08947 */ /* 0x002fea000383ffff */
[----:B------:R-:W-:Y:S05]  /*5db0*/  BRA `(.L_x_135) ;  /* 0xfffffff800d07947 */ /* 0x000fea000383ffff */
.L_x_122:
[----:B0-----:R0:W1:Y:S02]  /*5dc0*/  SYNCS.PHASECHK.TRANS64.TRYWAIT P0, [R6+URZ], R5 ;  /* 0x00000005060075a7 */ /* 0x001064000800017f */
[----:B-1----:R-:W-:Y:S05]  /*5dd0*/  @!P0 NANOSLEEP.SYNCS 0x989680 ;  /* 0x009896800000895d */ /* 0x002fea0003900000 */
[----:B------:R-:W1:Y:S02]  /*5de0*/  @!P0 SYNCS.PHASECHK.TRANS64 P0, [R6+URZ], R5 ;  /* 0x00000005060085a7 */ /* 0x000e64000800007f */
[----:B-1----:R-:W-:Y:S05]  /*5df0*/  @!P0 BRA `(.L_x_122) ;  /* 0xfffffffc00f08947 */ /* 0x002fea000383ffff */
[----:B------:R-:W-:Y:S05]  /*5e00*/  BRA `(.L_x_136) ;  /* 0xfffffff800e07947 */ /* 0x000fea000383ffff */
.L_x_123:
[----:B-1----:R1:W2:Y:S02]  /*5e10*/  SYNCS.PHASECHK.TRANS64.TRYWAIT P0, [R9+URZ], R4 ;  /* 0x00000004090075a7 */ /* 0x0022a4000800017f */
[----:B--2---:R-:W-:Y:S05]  /*5e20*/  @!P0 NANOSLEEP.SYNCS 0x989680 ;  /* 0x009896800000895d */ /* 0x004fea0003900000 */
[----:B------:R-:W2:Y:S02]  /*5e30*/  @!P0 SYNCS.PHASECHK.TRANS64 P0, [R9+URZ], R4 ;  /* 0x00000004090085a7 */ /* 0x000ea4000800007f */
[----:B--2---:R-:W-:Y:S05]  /*5e40*/  @!P0 BRA `(.L_x_123) ;  /* 0xfffffffc00f08947 */ /* 0x004fea000383ffff */
[----:B------:R-:W-:Y:S05]  /*5e50*/  BRA `(.L_x_137) ;  /* 0xfffffff800e87947 */ /* 0x000fea000383ffff */
.L_x_138:
[----:B------:R-:W-:-:S00]  /*5e60*/  BRA `(.L_x_138) ;  /* 0xfffffffc00fc7947 */ /* 0x000fc0000383ffff */
[----:B------:R-:W-:-:S00]  /*5e70*/  NOP ;  /* 0x0000000000007918 */ /* 0x000fc00000000000 */
        /* <DEDUP_REMOVED lines=8> */
.L_x_139:


//--------------------- .nv.global.init           --------------------------
	.section	.nv.global.init,"aw",@progbits
.nv.global.init:
	.type		$str$22,@object
	.size		$str$22,($str$23 - $str$22)
$str$22:
        /*0000*/ 	.byte	0x6b, 0x5f, 0x74, 0x69, 0x6c, 0x65, 0x5f, 0x63, 0x6f, 0x75, 0x6e, 0x74, 0x20, 0x3e, 0x3d, 0x20
        /*0010*/ 	.byte	0x31, 0x00
	.type		$str$23,@object
	.size		$str$23,(__unnamed_1 - $str$23)
$str$23:
        /*0012*/ 	.byte	0x2f, 0x74, 0x6d, 0x70, 0x2f, 0x63, 0x75, 0x74, 0x6c, 0x61, 0x73, 0x73, 0x5f, 0x73, 0x77, 0x65
        /*0022*/ 	.byte	0x65, 0x70, 0x5f, 0x73, 0x72, 0x63, 0x2f, 0x69, 0x6e, 0x63, 0x6c, 0x75, 0x64, 0x65, 0x2f, 0x63
        /*0032*/ 	.byte	0x75, 0x74, 0x6c, 0x61, 0x73, 0x73, 0x2f, 0x67, 0x65, 0x6d, 0x6d, 0x2f, 0x63, 0x6f, 0x6c, 0x6c
        /*0042*/ 	.byte	0x65, 0x63, 0x74, 0x69, 0x76, 0x65, 0x2f, 0x73, 0x6d, 0x39, 0x30, 0x5f, 0x6d, 0x6d, 0x61, 0x5f
        /*0052*/ 	.byte	0x74, 0x6d, 0x61, 0x5f, 0x67, 0x6d, 0x6d, 0x61, 0x5f, 0x73, 0x73, 0x5f, 0x77, 0x61, 0x72, 0x70
        /*0062*/ 	.byte	0x73, 0x70, 0x65, 0x63, 0x69, 0x61, 0x6c, 0x69, 0x7a, 0x65, 0x64, 0x2e, 0x68, 0x70, 0x70, 0x00
	.type		__unnamed_1,@object
	.size		__unnamed_1,(.L_0 - __unnamed_1)
__unnamed_1:
        /*0072*/ 	.byte	0x76, 0x6f, 0x69, 0x64, 0x20, 0x63, 0x75, 0x74, 0x6c, 0x61, 0x73, 0x73, 0x3a, 0x3a, 0x67, 0x65
        /* <DEDUP_REMOVED lines=179> */
        /*0bb2*/ 	.byte	0x74, 0x65, 0x3a, 0x3a, 0x69, 0x64, 0x65, 0x6e, 0x74, 0x69, 0x74, 0x79, 0x5d, 0x00
.L_0:


//--------------------- .nv.shared._ZN7cutlass13device_kernelINS_4gemm6kernel13GemmUniversalIN4cute5tupleIJiiiiEEENS1_10collective13CollectiveMmaINS1_34MainloopSm90TmaGmmaWarpSpecializedILi5ENS5_IJNS4_1CILi1EEENSA_ILi2EEESB_EEENS1_32KernelTmaWarpSpecializedPingpongEEENS5_IJNSA_ILi64EEESG_NSA_ILi32EEEEEENS_6half_tENS5_IJlSB_lEEESJ_SK_NS4_8TiledMMAINS4_8MMA_AtomIJNS4_4SM904GMMA25MMA_64x64x16_F32F16F16_SSILNSO_5MajorE0ELSQ_0ELNSO_7ScaleInE1ELSR_1EEEEEENS4_6LayoutINS5_IJSB_SB_SB_EEENS5_IJNSA_ILi0EEESW_SW_EEEEENS5_IJNS4_10UnderscoreESZ_SZ_EEEEENS4_23SM90_TMA_LOAD_MULTICASTENS4_14ComposedLayoutINS4_7SwizzleILi2ELi4ELi3EEENS4_18smem_ptr_flag_bitsILi16EEENSU_INS5_IJNSA_ILi8EEESH_EEENS5_IJSH_SB_EEEEEEEvNS4_8identityENS4_13SM90_TMA_LOADES1C_vS1D_EENS_8epilogue10collective6detail29Sm90TmaWarpSpecializedAdapterINS1H_15DefaultEpilogueISJ_SK_SK_NS1G_6thread17LinearCombinationISJ_Li1EffLNS1L_9ScaleType4KindE0ELNS_15FloatRoundStyleE2ESJ_EENS1_15EpilogueDefaultEEEEEvvEEEEvNT_6ParamsE --------------------------
	.section	.nv.shared._ZN7cutlass13device_kernelINS_4gemm6kernel13GemmUniversalIN4cute5tupleIJiiiiEEENS1_10collective13CollectiveMmaINS1_34MainloopSm90TmaGmmaWarpSpecializedILi5ENS5_IJNS4_1CILi1EEENSA_ILi2EEESB_EEENS1_32KernelTmaWarpSpecializedPingpongEEENS5_IJNSA_ILi64EEESG_NSA_ILi32EEEEEENS_6half_tENS5_IJlSB_lEEESJ_SK_NS4_8TiledMMAINS4_8MMA_AtomIJNS4_4SM904GMMA25MMA_64x64x16_F32F16F16_SSILNSO_5MajorE0ELSQ_0ELNSO_7ScaleInE1ELSR_1EEEEEENS4_6LayoutINS5_IJSB_SB_SB_EEENS5_IJNSA_ILi0EEESW_SW_EEEEENS5_IJNS4_10UnderscoreESZ_SZ_EEEEENS4_23SM90_TMA_LOAD_MULTICASTENS4_14ComposedLayoutINS4_7SwizzleILi2ELi4ELi3EEENS4_18smem_ptr_flag_bitsILi16EEENSU_INS5_IJNSA_ILi8EEESH_EEENS5_IJSH_SB_EEEEEEEvNS4_8identityENS4_13SM90_TMA_LOADES1C_vS1D_EENS_8epilogue10collective6detail29Sm90TmaWarpSpecializedAdapterINS1H_15DefaultEpilogueISJ_SK_SK_NS1G_6thread17LinearCombinationISJ_Li1EffLNS1L_9ScaleType4KindE0ELNS_15FloatRoundStyleE2ESJ_EENS1_15EpilogueDefaultEEEEEvvEEEEvNT_6ParamsE,"aw",@nobits
	.sectionflags	@""
	.align	16
	.zero		1024


//--------------------- .nv.shared.reserved.0     --------------------------
	.section	.nv.shared.reserved.0,"aw",@nobits
	.weak		__nv_reservedSMEM_offset_0_alias
	.size		__nv_reservedSMEM_offset_0_alias, 0, 0
	.other		__nv_reservedSMEM_offset_0_alias,@"STO_CUDA_RESERVED_SHARED STV_DEFAULT"
__nv_reservedSMEM_offset_0_alias:
	.zero		0


//--------------------- .nv.global                --------------------------
	.section	.nv.global,"aw",@nobits
.nv.global:
	.type		_ZN39_INTERNAL_a04a0b50_4_k_cu_64b427ca_32294cute1_E,@object
	.size		_ZN39_INTERNAL_a04a0b50_4_k_cu_64b427ca_32294cute1_E,(_ZN39_INTERNAL_a04a0b50_4_k_cu_64b427ca_32294cuda3std3__45__cpo6cbeginE - _ZN39_INTERNAL_a04a0b50_4_k_cu_64b427ca_32294cute1_E)
_ZN39_INTERNAL_a04a0b50_4_k_cu_64b427ca_32294cute1_E:
	.zero		1
	.type		_ZN39_INTERNAL_a04a0b50_4_k_cu_64b427ca_32294cuda3std3__45__cpo6cbeginE,@object
	.size		_ZN39_INTERNAL_a04a0b50_4_k_cu_64b427ca_32294cuda3std3__45__cpo6cbeginE,(_ZN39_INTERNAL_a04a0b50_4_k_cu_64b427ca_32294cuda3std3__48in_placeE - _ZN39_INTERNAL_a04a0b50_4_k_cu_64b427ca_32294cuda3std3__45__cpo6cbeginE)
_ZN39_INTERNAL_a04a0b50_4_k_cu_64b427ca_32294cuda3std3__45__cpo6cbeginE:
	.zero		1
	.type		_ZN39_INTERNAL_a04a0b50_4_k_cu_64b427ca_32294cuda3std3__48in_placeE,@object
	.size		_ZN39_INTERNAL_a04a0b50_4_k_cu_64b427ca_32294cuda3std3__48in_placeE,(_ZN39_INTERNAL_a04a0b50_4_k_cu_64b427ca_32294cuda3std6ranges3__45__cpo9iter_moveE - _ZN39_INTERNAL_a04a0b50_4_k_cu_64b427ca_32294cuda3std3__48in_placeE)
_ZN39_INTERNAL_a04a0b50_4_k_cu_64b427ca_32294cuda3std3__48in_placeE:
	.zero		1
	.type		_ZN39_INTERNAL_a04a0b50_4_k_cu_64b427ca_32294cuda3std6ranges3__45__cpo9iter_moveE,@object
	.size		_ZN39_INTERNAL_a04a0b50_4_k_cu_64b427ca_32294cuda3std6ranges3__45__cpo9iter_moveE,(_ZN39_INTERNAL_a04a0b50_4_k_cu_64b427ca_32294cuda3std3__45__cpo5beginE - _ZN39_INTERNAL_a04a0b50_4_k_cu_64b427ca_32294cuda3std6ranges3__45__cpo9iter_moveE)
_ZN39_INTERNAL_a04a0b50_4_k_cu_64b427ca_32294cuda3std6ranges3__45__cpo9iter_moveE:
	.zero		1
	.type		_ZN39_INTERNAL_a04a0b50_4_k_cu_64b427ca_32294cuda3std3__45__cpo5beginE,@object
	.size		_ZN39_INTERNAL_a04a0b50_4_k_cu_64b427ca_32294cuda3std3__45__cpo5beginE,(_ZN39_INTERNAL_a04a0b50_4_k_cu_64b427ca_32294cuda3std3__441_GLOBAL__N__a04a0b50_4_k_cu_64b427ca_32296ignoreE - _ZN39_INTERNAL_a04a0b50_4_k_cu_64b427ca_32294cuda3std3__45__cpo5beginE)
_ZN39_INTERNAL_a04a0b50_4_k_cu_64b427ca_32294cuda3std3__45__cpo5beginE:
	.zero		1
	.type		_ZN39_INTERNAL_a04a0b50_4_k_cu_64b427ca_32294cuda3std3__441_GLOBAL__N__a04a0b50_4_k_cu_64b427ca_32296ignoreE,@object
	.size		_ZN39_INTERNAL_a04a0b50_4_k_cu_64b427ca_32294cuda3std3__441_GLOBAL__N__a04a0b50_4_k_cu_64b427ca_32296ignoreE,(_ZN39_INTERNAL_a04a0b50_4_k_cu_64b427ca_32294cute7productE - _ZN39_INTERNAL_a04a0b50_4_k_cu_64b427ca_32294cuda3std3__441_GLOBAL__N__a04a0b50_4_k_cu_64b427ca_32296ignoreE)
_ZN39_INTERNAL_a04a0b50_4_k_cu_64b427ca_32294cuda3std3__441_GLOBAL__N__a04a0b50_4_k_cu_64b427ca_32296ignoreE:
	.zero		1
	.type		_ZN39_INTERNAL_a04a0b50_4_k_cu_64b427ca_32294cute7productE,@object
	.size		_ZN39_INTERNAL_a04a0b50_4_k_cu_64b427ca_32294cute7productE,(_ZN39_INTERNAL_a04a0b50_4_k_cu_64b427ca_32294cuda3std3__45__cpo3endE - _ZN39_INTERNAL_a04a0b50_4_k_cu_64b427ca_32294cute7productE)
_ZN39_INTERNAL_a04a0b50_4_k_cu_64b427ca_32294cute7productE:
	.zero		1
	.type		_ZN39_INTERNAL_a04a0b50_4_k_cu_64b427ca_32294cuda3std3__45__cpo3endE,@object
	.size		_ZN39_INTERNAL_a04a0b50_4_k_cu_64b427ca_32294cuda3std3__45__cpo3endE,(_ZN39_INTERNAL_a04a0b50_4_k_cu_64b427ca_32294cuda3std3__419piecewise_constructE - _ZN39_INTERNAL_a04a0b50_4_k_cu_64b427ca_32294cuda3std3__45__cpo3endE)
_ZN39_INTERNAL_a04a0b50_4_k_cu_64b427ca_32294cuda3std3__45__cpo3endE:
	.zero		1
	.type		_ZN39_INTERNAL_a04a0b50_4_k_cu_64b427ca_32294cuda3std3__419piecewise_constructE,@object
	.size		_ZN39_INTERNAL_a04a0b50_4_k_cu_64b427ca_32294cuda3std3__419piecewise_constructE,(_ZN39_INTERNAL_a04a0b50_4_k_cu_64b427ca_32294cuda3std3__45__cpo4cendE - _ZN39_INTERNAL_a04a0b50_4_k_cu_64b427ca_32294cuda3std3__419piecewise_constructE)
_ZN39_INTERNAL_a04a0b50_4_k_cu_64b427ca_32294cuda3std3__419piecewise_constructE:
	.zero		1
	.type		_ZN39_INTERNAL_a04a0b50_4_k_cu_64b427ca_32294cuda3std3__45__cpo4cendE,@object
	.size		_ZN39_INTERNAL_a04a0b50_4_k_cu_64b427ca_32294cuda3std3__45__cpo4cendE,(_ZN39_INTERNAL_a04a0b50_4_k_cu_64b427ca_32294cuda3std6ranges3__45__cpo4swapE - _ZN39_INTERNAL_a04a0b50_4_k_cu_64b427ca_32294cuda3std3__45__cpo4cendE)
_ZN39_INTERNAL_a04a0b50_4_k_cu_64b427ca_32294cuda3std3__45__cpo4cendE:
	.zero		1
	.type		_ZN39_INTERNAL_a04a0b50_4_k_cu_64b427ca_32294cuda3std6ranges3__45__cpo4swapE,@object
	.size		_ZN39_INTERNAL_a04a0b50_4_k_cu_64b427ca_32294cuda3std6ranges3__45__cpo4swapE,(.L_8 - _ZN39_INTERNAL_a04a0b50_4_k_cu_64b427ca_32294cuda3std6ranges3__45__cpo4swapE)
_ZN39_INTERNAL_a04a0b50_4_k_cu_64b427ca_32294cuda3std6ranges3__45__cpo4swapE:
	.zero		1
.L_8:


//--------------------- .nv.constant0._ZN7cutlass13device_kernelINS_4gemm6kernel13GemmUniversalIN4cute5tupleIJiiiiEEENS1_10collective13CollectiveMmaINS1_34MainloopSm90TmaGmmaWarpSpecializedILi5ENS5_IJNS4_1CILi1EEENSA_ILi2EEESB_EEENS1_32KernelTmaWarpSpecializedPingpongEEENS5_IJNSA_ILi64EEESG_NSA_ILi32EEEEEENS_6half_tENS5_IJlSB_lEEESJ_SK_NS4_8TiledMMAINS4_8MMA_AtomIJNS4_4SM904GMMA25MMA_64x64x16_F32F16F16_SSILNSO_5MajorE0ELSQ_0ELNSO_7ScaleInE1ELSR_1EEEEEENS4_6LayoutINS5_IJSB_SB_SB_EEENS5_IJNSA_ILi0EEESW_SW_EEEEENS5_IJNS4_10UnderscoreESZ_SZ_EEEEENS4_23SM90_TMA_LOAD_MULTICASTENS4_14ComposedLayoutINS4_7SwizzleILi2ELi4ELi3EEENS4_18smem_ptr_flag_bitsILi16EEENSU_INS5_IJNSA_ILi8EEESH_EEENS5_IJSH_SB_EEEEEEEvNS4_8identityENS4_13SM90_TMA_LOADES1C_vS1D_EENS_8epilogue10collective6detail29Sm90TmaWarpSpecializedAdapterINS1H_15DefaultEpilogueISJ_SK_SK_NS1G_6thread17LinearCombinationISJ_Li1EffLNS1L_9ScaleType4KindE0ELNS_15FloatRoundStyleE2ESJ_EENS1_15EpilogueDefaultEEEEEvvEEEEvNT_6ParamsE --------------------------
	.section	.nv.constant0._ZN7cutlass13device_kernelINS_4gemm6kernel13GemmUniversalIN4cute5tupleIJiiiiEEENS1_10collective13CollectiveMmaINS1_34MainloopSm90TmaGmmaWarpSpecializedILi5ENS5_IJNS4_1CILi1EEENSA_ILi2EEESB_EEENS1_32KernelTmaWarpSpecializedPingpongEEENS5_IJNSA_ILi64EEESG_NSA_ILi32EEEEEENS_6half_tENS5_IJlSB_lEEESJ_SK_NS4_8TiledMMAINS4_8MMA_AtomIJNS4_4SM904GMMA25MMA_64x64x16_F32F16F16_SSILNSO_5MajorE0ELSQ_0ELNSO_7ScaleInE1ELSR_1EEEEEENS4_6LayoutINS5_IJSB_SB_SB_EEENS5_IJNSA_ILi0EEESW_SW_EEEEENS5_IJNS4_10UnderscoreESZ_SZ_EEEEENS4_23SM90_TMA_LOAD_MULTICASTENS4_14ComposedLayoutINS4_7SwizzleILi2ELi4ELi3EEENS4_18smem_ptr_flag_bitsILi16EEENSU_INS5_IJNSA_ILi8EEESH_EEENS5_IJSH_SB_EEEEEEEvNS4_8identityENS4_13SM90_TMA_LOADES1C_vS1D_EENS_8epilogue10collective6detail29Sm90TmaWarpSpecializedAdapterINS1H_15DefaultEpilogueISJ_SK_SK_NS1G_6thread17LinearCombinationISJ_Li1EffLNS1L_9ScaleType4KindE0ELNS_15FloatRoundStyleE2ESJ_EENS1_15EpilogueDefaultEEEEEvvEEEEvNT_6ParamsE,"a",@progbits
	.sectionflags	@""
	.align	4
.nv.constant0._ZN7cutlass13device_kernelINS_4gemm6kernel13GemmUniversalIN4cute5tupleIJiiiiEEENS1_10collective13CollectiveMmaINS1_34MainloopSm90TmaGmmaWarpSpecializedILi5ENS5_IJNS4_1CILi1EEENSA_ILi2EEESB_EEENS1_32KernelTmaWarpSpecializedPingpongEEENS5_IJNSA_ILi64EEESG_NSA_ILi32EEEEEENS_6half_tENS5_IJlSB_lEEESJ_SK_NS4_8TiledMMAINS4_8MMA_AtomIJNS4_4SM904GMMA25MMA_64x64x16_F32F16F16_SSILNSO_5MajorE0ELSQ_0ELNSO_7ScaleInE1ELSR_1EEEEEENS4_6LayoutINS5_IJSB_SB_SB_EEENS5_IJNSA_ILi0EEESW_SW_EEEEENS5_IJNS4_10UnderscoreESZ_SZ_EEEEENS4_23SM90_TMA_LOAD_MULTICASTENS4_14ComposedLayoutINS4_7SwizzleILi2ELi4ELi3EEENS4_18smem_ptr_flag_bitsILi16EEENSU_INS5_IJNSA_ILi8EEESH_EEENS5_IJSH_SB_EEEEEEEvNS4_8identityENS4_13SM90_TMA_LOADES1C_vS1D_EENS_8epilogue10collective6detail29Sm90TmaWarpSpecializedAdapterINS1H_15DefaultEpilogueISJ_SK_SK_NS1G_6thread17LinearCombinationISJ_Li1EffLNS1L_9ScaleType4KindE0ELNS_15FloatRoundStyleE2ESJ_EENS1_15EpilogueDefaultEEEEEvvEEEEvNT_6ParamsE:
	.zero		1664


//--------------------- SYMBOLS --------------------------

	.type		.nv.reservedSmem.offset0,@object
	.size		.nv.reservedSmem.offset0,0x4
	.type		__assertfail,@function
